//
// Generated by NVIDIA NVVM Compiler
//
// Compiler Build ID: CL-36424714
// Cuda compilation tools, release 13.0, V13.0.88
// Based on NVVM 20.0.0
//

.version 9.0
.target sm_100
.address_size 64

	// .globl	_Z19kernel_SOR_internalPfiii

.visible .entry _Z19kernel_SOR_internalPfiii(
	.param .u64 .ptr .align 1 _Z19kernel_SOR_internalPfiii_param_0,
	.param .u32 _Z19kernel_SOR_internalPfiii_param_1,
	.param .u32 _Z19kernel_SOR_internalPfiii_param_2,
	.param .u32 _Z19kernel_SOR_internalPfiii_param_3
)
{
	.reg .pred 	%p<210>;
	.reg .b32 	%r<116>;
	.reg .b32 	%f<434>;
	.reg .b64 	%rd<294>;
	.reg .b64 	%fd<109>;

	ld.param.u64 	%rd51, [_Z19kernel_SOR_internalPfiii_param_0];
	ld.param.u32 	%r21, [_Z19kernel_SOR_internalPfiii_param_1];
	ld.param.u32 	%r22, [_Z19kernel_SOR_internalPfiii_param_2];
	ld.param.u32 	%r23, [_Z19kernel_SOR_internalPfiii_param_3];
	cvta.to.global.u64 	%rd1, %rd51;
	mov.u32 	%r24, %ctaid.x;
	mov.u32 	%r25, %ntid.x;
	mov.u32 	%r26, %tid.x;
	mad.lo.s32 	%r1, %r24, %r25, %r26;
	mov.u32 	%r27, %ntid.y;
	mul.lo.s32 	%r2, %r24, %r27;
	mul.lo.s32 	%r3, %r1, 6;
	setp.gt.s32 	%p7, %r3, 2147483641;
	@%p7 bra 	$L__BB0_81;
	mov.u32 	%r28, %tid.y;
	add.s32 	%r29, %r2, %r28;
	mul.lo.s32 	%r4, %r29, 6;
	add.s32 	%r5, %r4, 6;
	setp.gt.s32 	%p8, %r4, 2147483641;
	add.s32 	%r6, %r22, -1;
	add.s32 	%r7, %r23, -1;
	cvt.rn.f32.s32 	%f1, %r21;
	@%p8 bra 	$L__BB0_15;
	setp.gt.s32 	%p9, %r3, 0;
	setp.lt.s32 	%p10, %r3, %r6;
	and.pred  	%p1, %p9, %p10;
	not.pred 	%p11, %p1;
	mul.lo.s32 	%r8, %r1, 600;
	add.s32 	%r9, %r8, 100;
	setp.lt.s32 	%p12, %r4, 1;
	or.pred  	%p13, %p11, %p12;
	setp.ge.s32 	%p14, %r4, %r7;
	add.s32 	%r10, %r4, %r8;
	mul.wide.u32 	%rd52, %r10, 4;
	add.s64 	%rd2, %rd1, %rd52;
	cvt.u64.u32 	%rd3, %r4;
	cvt.u64.u32 	%rd4, %r8;
	add.s64 	%rd53, %rd4, %rd3;
	shl.b64 	%rd54, %rd53, 2;
	add.s64 	%rd5, %rd1, %rd54;
	or.pred  	%p15, %p13, %p14;
	@%p15 bra 	$L__BB0_4;
	ld.global.f32 	%f2, [%rd2];
	cvt.f64.f32 	%fd1, %f2;
	add.s32 	%r30, %r10, -100;
	mul.wide.s32 	%rd55, %r30, 4;
	add.s64 	%rd56, %rd1, %rd55;
	ld.global.f32 	%f3, [%rd56];
	ld.global.f32 	%f4, [%rd56+800];
	add.f32 	%f5, %f3, %f4;
	add.s32 	%r31, %r10, -1;
	mul.wide.u32 	%rd57, %r31, 4;
	add.s64 	%rd58, %rd1, %rd57;
	ld.global.f32 	%f6, [%rd58];
	ld.global.f32 	%f7, [%rd5+4];
	add.f32 	%f8, %f6, %f7;
	add.f32 	%f9, %f5, %f8;
	cvt.f64.f32 	%fd2, %f9;
	fma.rn.f64 	%fd3, %fd2, 0dBFD0000000000000, %fd1;
	cvt.rn.f32.f64 	%f10, %fd3;
	mul.f32 	%f11, %f1, %f10;
	sub.f32 	%f12, %f2, %f11;
	abs.f32 	%f13, %f12;
	st.global.f32 	[%rd2], %f13;
$L__BB0_4:
	add.s32 	%r11, %r4, 1;
	setp.ge.s32 	%p16, %r11, %r5;
	@%p16 bra 	$L__BB0_15;
	setp.lt.s32 	%p17, %r4, 0;
	or.pred  	%p19, %p11, %p17;
	setp.ge.s32 	%p20, %r11, %r7;
	cvt.s64.s32 	%rd6, %r4;
	add.s32 	%r32, %r8, -100;
	cvt.s64.s32 	%rd59, %r32;
	add.s64 	%rd60, %rd59, %rd6;
	shl.b64 	%rd61, %rd60, 2;
	add.s64 	%rd7, %rd1, %rd61;
	or.pred  	%p21, %p19, %p20;
	@%p21 bra 	$L__BB0_7;
	ld.global.f32 	%f14, [%rd5+4];
	cvt.f64.f32 	%fd4, %f14;
	ld.global.f32 	%f15, [%rd7+4];
	cvt.s64.s32 	%rd62, %r9;
	add.s64 	%rd63, %rd62, %rd3;
	shl.b64 	%rd64, %rd63, 2;
	add.s64 	%rd65, %rd1, %rd64;
	ld.global.f32 	%f16, [%rd65+4];
	add.f32 	%f17, %f15, %f16;
	ld.global.f32 	%f18, [%rd2];
	ld.global.f32 	%f19, [%rd5+8];
	add.f32 	%f20, %f18, %f19;
	add.f32 	%f21, %f17, %f20;
	cvt.f64.f32 	%fd5, %f21;
	fma.rn.f64 	%fd6, %fd5, 0dBFD0000000000000, %fd4;
	cvt.rn.f32.f64 	%f22, %fd6;
	mul.f32 	%f23, %f1, %f22;
	sub.f32 	%f24, %f14, %f23;
	abs.f32 	%f25, %f24;
	st.global.f32 	[%rd5+4], %f25;
$L__BB0_7:
	cvt.u32.u64 	%r33, %rd4;
	add.s32 	%r34, %r4, 2;
	setp.lt.s32 	%p22, %r4, -1;
	or.pred  	%p24, %p11, %p22;
	setp.ge.s32 	%p25, %r34, %r7;
	add.s32 	%r35, %r34, %r33;
	mul.wide.u32 	%rd66, %r35, 4;
	add.s64 	%rd8, %rd1, %rd66;
	cvt.u64.u32 	%rd67, %r34;
	add.s64 	%rd68, %rd4, %rd67;
	shl.b64 	%rd69, %rd68, 2;
	add.s64 	%rd9, %rd1, %rd69;
	or.pred  	%p26, %p24, %p25;
	@%p26 bra 	$L__BB0_9;
	ld.global.f32 	%f26, [%rd8];
	cvt.f64.f32 	%fd7, %f26;
	ld.global.f32 	%f27, [%rd7+8];
	cvt.s64.s32 	%rd70, %r9;
	add.s64 	%rd71, %rd70, %rd6;
	shl.b64 	%rd72, %rd71, 2;
	add.s64 	%rd73, %rd1, %rd72;
	ld.global.f32 	%f28, [%rd73+8];
	add.f32 	%f29, %f27, %f28;
	ld.global.f32 	%f30, [%rd2+4];
	ld.global.f32 	%f31, [%rd9+4];
	add.f32 	%f32, %f30, %f31;
	add.f32 	%f33, %f29, %f32;
	cvt.f64.f32 	%fd8, %f33;
	fma.rn.f64 	%fd9, %fd8, 0dBFD0000000000000, %fd7;
	cvt.rn.f32.f64 	%f34, %fd9;
	mul.f32 	%f35, %f1, %f34;
	sub.f32 	%f36, %f26, %f35;
	abs.f32 	%f37, %f36;
	st.global.f32 	[%rd8], %f37;
$L__BB0_9:
	add.s32 	%r36, %r4, 3;
	setp.lt.s32 	%p27, %r4, -2;
	or.pred  	%p29, %p11, %p27;
	setp.ge.s32 	%p30, %r36, %r7;
	or.pred  	%p31, %p29, %p30;
	@%p31 bra 	$L__BB0_11;
	ld.global.f32 	%f38, [%rd8+4];
	cvt.f64.f32 	%fd10, %f38;
	ld.global.f32 	%f39, [%rd7+12];
	cvt.s64.s32 	%rd74, %r9;
	add.s64 	%rd75, %rd74, %rd6;
	shl.b64 	%rd76, %rd75, 2;
	add.s64 	%rd77, %rd1, %rd76;
	ld.global.f32 	%f40, [%rd77+12];
	add.f32 	%f41, %f39, %f40;
	ld.global.f32 	%f42, [%rd8];
	ld.global.f32 	%f43, [%rd9+8];
	add.f32 	%f44, %f42, %f43;
	add.f32 	%f45, %f41, %f44;
	cvt.f64.f32 	%fd11, %f45;
	fma.rn.f64 	%fd12, %fd11, 0dBFD0000000000000, %fd10;
	cvt.rn.f32.f64 	%f46, %fd12;
	mul.f32 	%f47, %f1, %f46;
	sub.f32 	%f48, %f38, %f47;
	abs.f32 	%f49, %f48;
	st.global.f32 	[%rd8+4], %f49;
$L__BB0_11:
	add.s32 	%r38, %r4, 4;
	setp.lt.s32 	%p32, %r4, -3;
	or.pred  	%p34, %p11, %p32;
	setp.ge.s32 	%p35, %r38, %r7;
	add.s32 	%r39, %r38, %r33;
	mul.wide.u32 	%rd78, %r39, 4;
	add.s64 	%rd10, %rd1, %rd78;
	cvt.u64.u32 	%rd79, %r38;
	add.s64 	%rd80, %rd4, %rd79;
	shl.b64 	%rd81, %rd80, 2;
	add.s64 	%rd11, %rd1, %rd81;
	or.pred  	%p36, %p34, %p35;
	@%p36 bra 	$L__BB0_13;
	ld.global.f32 	%f50, [%rd10];
	cvt.f64.f32 	%fd13, %f50;
	ld.global.f32 	%f51, [%rd7+16];
	cvt.s64.s32 	%rd82, %r9;
	add.s64 	%rd83, %rd82, %rd6;
	shl.b64 	%rd84, %rd83, 2;
	add.s64 	%rd85, %rd1, %rd84;
	ld.global.f32 	%f52, [%rd85+16];
	add.f32 	%f53, %f51, %f52;
	ld.global.f32 	%f54, [%rd8+4];
	ld.global.f32 	%f55, [%rd11+4];
	add.f32 	%f56, %f54, %f55;
	add.f32 	%f57, %f53, %f56;
	cvt.f64.f32 	%fd14, %f57;
	fma.rn.f64 	%fd15, %fd14, 0dBFD0000000000000, %fd13;
	cvt.rn.f32.f64 	%f58, %fd15;
	mul.f32 	%f59, %f1, %f58;
	sub.f32 	%f60, %f50, %f59;
	abs.f32 	%f61, %f60;
	st.global.f32 	[%rd10], %f61;
$L__BB0_13:
	add.s32 	%r40, %r4, 5;
	setp.lt.s32 	%p37, %r4, -4;
	or.pred  	%p39, %p11, %p37;
	setp.ge.s32 	%p40, %r40, %r7;
	or.pred  	%p41, %p39, %p40;
	@%p41 bra 	$L__BB0_15;
	ld.global.f32 	%f62, [%rd10+4];
	cvt.f64.f32 	%fd16, %f62;
	ld.global.f32 	%f63, [%rd7+20];
	cvt.s64.s32 	%rd86, %r9;
	add.s64 	%rd87, %rd86, %rd6;
	shl.b64 	%rd88, %rd87, 2;
	add.s64 	%rd89, %rd1, %rd88;
	ld.global.f32 	%f64, [%rd89+20];
	add.f32 	%f65, %f63, %f64;
	ld.global.f32 	%f66, [%rd10];
	ld.global.f32 	%f67, [%rd11+8];
	add.f32 	%f68, %f66, %f67;
	add.f32 	%f69, %f65, %f68;
	cvt.f64.f32 	%fd17, %f69;
	fma.rn.f64 	%fd18, %fd17, 0dBFD0000000000000, %fd16;
	cvt.rn.f32.f64 	%f70, %fd18;
	mul.f32 	%f71, %f1, %f70;
	sub.f32 	%f72, %f62, %f71;
	abs.f32 	%f73, %f72;
	st.global.f32 	[%rd10+4], %f73;
$L__BB0_15:
	setp.gt.s32 	%p42, %r4, 2147483641;
	add.s32 	%r12, %r3, 1;
	add.s32 	%r41, %r3, 6;
	setp.ge.s32 	%p43, %r12, %r41;
	or.pred  	%p44, %p43, %p42;
	@%p44 bra 	$L__BB0_81;
	setp.gt.s32 	%p45, %r3, -1;
	setp.lt.s32 	%p46, %r12, %r6;
	and.pred  	%p2, %p45, %p46;
	not.pred 	%p47, %p2;
	mul.lo.s32 	%r13, %r12, 100;
	add.s32 	%r14, %r13, 100;
	setp.lt.s32 	%p48, %r4, 1;
	or.pred  	%p49, %p47, %p48;
	setp.ge.s32 	%p50, %r4, %r7;
	add.s32 	%r15, %r4, %r13;
	mul.wide.u32 	%rd90, %r15, 4;
	add.s64 	%rd12, %rd1, %rd90;
	cvt.u64.u32 	%rd13, %r4;
	cvt.u64.u32 	%rd14, %r13;
	add.s64 	%rd91, %rd14, %rd13;
	shl.b64 	%rd92, %rd91, 2;
	add.s64 	%rd15, %rd1, %rd92;
	or.pred  	%p51, %p49, %p50;
	@%p51 bra 	$L__BB0_18;
	ld.global.f32 	%f74, [%rd12];
	cvt.f64.f32 	%fd19, %f74;
	add.s32 	%r42, %r15, -100;
	mul.wide.s32 	%rd93, %r42, 4;
	add.s64 	%rd94, %rd1, %rd93;
	ld.global.f32 	%f75, [%rd94];
	ld.global.f32 	%f76, [%rd94+800];
	add.f32 	%f77, %f75, %f76;
	add.s32 	%r43, %r15, -1;
	mul.wide.u32 	%rd95, %r43, 4;
	add.s64 	%rd96, %rd1, %rd95;
	ld.global.f32 	%f78, [%rd96];
	ld.global.f32 	%f79, [%rd15+4];
	add.f32 	%f80, %f78, %f79;
	add.f32 	%f81, %f77, %f80;
	cvt.f64.f32 	%fd20, %f81;
	fma.rn.f64 	%fd21, %fd20, 0dBFD0000000000000, %fd19;
	cvt.rn.f32.f64 	%f82, %fd21;
	mul.f32 	%f83, %f1, %f82;
	sub.f32 	%f84, %f74, %f83;
	abs.f32 	%f85, %f84;
	st.global.f32 	[%rd12], %f85;
$L__BB0_18:
	add.s32 	%r16, %r4, 1;
	setp.ge.s32 	%p52, %r16, %r5;
	@%p52 bra 	$L__BB0_29;
	setp.lt.s32 	%p53, %r4, 0;
	or.pred  	%p55, %p47, %p53;
	setp.ge.s32 	%p56, %r16, %r7;
	cvt.s64.s32 	%rd97, %r4;
	add.s32 	%r45, %r13, -100;
	cvt.s64.s32 	%rd98, %r45;
	add.s64 	%rd99, %rd98, %rd97;
	shl.b64 	%rd100, %rd99, 2;
	add.s64 	%rd16, %rd1, %rd100;
	cvt.s64.s32 	%rd101, %r14;
	add.s64 	%rd102, %rd101, %rd97;
	shl.b64 	%rd103, %rd102, 2;
	add.s64 	%rd17, %rd1, %rd103;
	or.pred  	%p57, %p55, %p56;
	@%p57 bra 	$L__BB0_21;
	ld.global.f32 	%f86, [%rd15+4];
	cvt.f64.f32 	%fd22, %f86;
	ld.global.f32 	%f87, [%rd16+4];
	ld.global.f32 	%f88, [%rd17+4];
	add.f32 	%f89, %f87, %f88;
	ld.global.f32 	%f90, [%rd12];
	ld.global.f32 	%f91, [%rd15+8];
	add.f32 	%f92, %f90, %f91;
	add.f32 	%f93, %f89, %f92;
	cvt.f64.f32 	%fd23, %f93;
	fma.rn.f64 	%fd24, %fd23, 0dBFD0000000000000, %fd22;
	cvt.rn.f32.f64 	%f94, %fd24;
	mul.f32 	%f95, %f1, %f94;
	sub.f32 	%f96, %f86, %f95;
	abs.f32 	%f97, %f96;
	st.global.f32 	[%rd15+4], %f97;
$L__BB0_21:
	cvt.u32.u64 	%r46, %rd14;
	add.s32 	%r47, %r4, 2;
	setp.lt.s32 	%p58, %r4, -1;
	or.pred  	%p60, %p47, %p58;
	setp.ge.s32 	%p61, %r47, %r7;
	add.s32 	%r48, %r47, %r46;
	mul.wide.u32 	%rd104, %r48, 4;
	add.s64 	%rd18, %rd1, %rd104;
	cvt.u64.u32 	%rd105, %r47;
	add.s64 	%rd106, %rd14, %rd105;
	shl.b64 	%rd107, %rd106, 2;
	add.s64 	%rd19, %rd1, %rd107;
	or.pred  	%p62, %p60, %p61;
	@%p62 bra 	$L__BB0_23;
	ld.global.f32 	%f98, [%rd18];
	cvt.f64.f32 	%fd25, %f98;
	ld.global.f32 	%f99, [%rd16+8];
	ld.global.f32 	%f100, [%rd17+8];
	add.f32 	%f101, %f99, %f100;
	ld.global.f32 	%f102, [%rd12+4];
	ld.global.f32 	%f103, [%rd19+4];
	add.f32 	%f104, %f102, %f103;
	add.f32 	%f105, %f101, %f104;
	cvt.f64.f32 	%fd26, %f105;
	fma.rn.f64 	%fd27, %fd26, 0dBFD0000000000000, %fd25;
	cvt.rn.f32.f64 	%f106, %fd27;
	mul.f32 	%f107, %f1, %f106;
	sub.f32 	%f108, %f98, %f107;
	abs.f32 	%f109, %f108;
	st.global.f32 	[%rd18], %f109;
$L__BB0_23:
	add.s32 	%r49, %r4, 3;
	setp.lt.s32 	%p63, %r4, -2;
	or.pred  	%p65, %p47, %p63;
	setp.ge.s32 	%p66, %r49, %r7;
	or.pred  	%p67, %p65, %p66;
	@%p67 bra 	$L__BB0_25;
	ld.global.f32 	%f110, [%rd18+4];
	cvt.f64.f32 	%fd28, %f110;
	ld.global.f32 	%f111, [%rd16+12];
	ld.global.f32 	%f112, [%rd17+12];
	add.f32 	%f113, %f111, %f112;
	ld.global.f32 	%f114, [%rd18];
	ld.global.f32 	%f115, [%rd19+8];
	add.f32 	%f116, %f114, %f115;
	add.f32 	%f117, %f113, %f116;
	cvt.f64.f32 	%fd29, %f117;
	fma.rn.f64 	%fd30, %fd29, 0dBFD0000000000000, %fd28;
	cvt.rn.f32.f64 	%f118, %fd30;
	mul.f32 	%f119, %f1, %f118;
	sub.f32 	%f120, %f110, %f119;
	abs.f32 	%f121, %f120;
	st.global.f32 	[%rd18+4], %f121;
$L__BB0_25:
	add.s32 	%r51, %r4, 4;
	setp.lt.s32 	%p68, %r4, -3;
	or.pred  	%p70, %p47, %p68;
	setp.ge.s32 	%p71, %r51, %r7;
	add.s32 	%r52, %r51, %r46;
	mul.wide.u32 	%rd108, %r52, 4;
	add.s64 	%rd20, %rd1, %rd108;
	cvt.u64.u32 	%rd109, %r51;
	add.s64 	%rd110, %rd14, %rd109;
	shl.b64 	%rd111, %rd110, 2;
	add.s64 	%rd21, %rd1, %rd111;
	or.pred  	%p72, %p70, %p71;
	@%p72 bra 	$L__BB0_27;
	ld.global.f32 	%f122, [%rd20];
	cvt.f64.f32 	%fd31, %f122;
	ld.global.f32 	%f123, [%rd16+16];
	ld.global.f32 	%f124, [%rd17+16];
	add.f32 	%f125, %f123, %f124;
	ld.global.f32 	%f126, [%rd18+4];
	ld.global.f32 	%f127, [%rd21+4];
	add.f32 	%f128, %f126, %f127;
	add.f32 	%f129, %f125, %f128;
	cvt.f64.f32 	%fd32, %f129;
	fma.rn.f64 	%fd33, %fd32, 0dBFD0000000000000, %fd31;
	cvt.rn.f32.f64 	%f130, %fd33;
	mul.f32 	%f131, %f1, %f130;
	sub.f32 	%f132, %f122, %f131;
	abs.f32 	%f133, %f132;
	st.global.f32 	[%rd20], %f133;
$L__BB0_27:
	add.s32 	%r53, %r4, 5;
	setp.lt.s32 	%p73, %r4, -4;
	or.pred  	%p75, %p47, %p73;
	setp.ge.s32 	%p76, %r53, %r7;
	or.pred  	%p77, %p75, %p76;
	@%p77 bra 	$L__BB0_29;
	ld.global.f32 	%f134, [%rd20+4];
	cvt.f64.f32 	%fd34, %f134;
	ld.global.f32 	%f135, [%rd16+20];
	ld.global.f32 	%f136, [%rd17+20];
	add.f32 	%f137, %f135, %f136;
	ld.global.f32 	%f138, [%rd20];
	ld.global.f32 	%f139, [%rd21+8];
	add.f32 	%f140, %f138, %f139;
	add.f32 	%f141, %f137, %f140;
	cvt.f64.f32 	%fd35, %f141;
	fma.rn.f64 	%fd36, %fd35, 0dBFD0000000000000, %fd34;
	cvt.rn.f32.f64 	%f142, %fd36;
	mul.f32 	%f143, %f1, %f142;
	sub.f32 	%f144, %f134, %f143;
	abs.f32 	%f145, %f144;
	st.global.f32 	[%rd20+4], %f145;
$L__BB0_29:
	cvt.u32.u64 	%r54, %rd14;
	setp.ge.s32 	%p78, %r4, %r7;
	setp.lt.s32 	%p79, %r4, 1;
	add.s32 	%r55, %r3, 2;
	setp.gt.s32 	%p80, %r3, -2;
	setp.lt.s32 	%p81, %r55, %r6;
	and.pred  	%p3, %p80, %p81;
	not.pred 	%p82, %p3;
	add.s32 	%r17, %r54, 200;
	or.pred  	%p83, %p82, %p79;
	add.s32 	%r56, %r4, %r14;
	mul.wide.u32 	%rd112, %r56, 4;
	add.s64 	%rd22, %rd1, %rd112;
	cvt.u64.u32 	%rd23, %r14;
	or.pred  	%p84, %p83, %p78;
	@%p84 bra 	$L__BB0_31;
	ld.global.f32 	%f146, [%rd22];
	cvt.f64.f32 	%fd37, %f146;
	mul.wide.s32 	%rd113, %r15, 4;
	add.s64 	%rd114, %rd1, %rd113;
	ld.global.f32 	%f147, [%rd114];
	ld.global.f32 	%f148, [%rd114+800];
	add.f32 	%f149, %f147, %f148;
	add.s32 	%r57, %r15, 99;
	mul.wide.u32 	%rd115, %r57, 4;
	add.s64 	%rd116, %rd1, %rd115;
	ld.global.f32 	%f150, [%rd116];
	add.s64 	%rd117, %rd23, %rd13;
	shl.b64 	%rd118, %rd117, 2;
	add.s64 	%rd119, %rd1, %rd118;
	ld.global.f32 	%f151, [%rd119+4];
	add.f32 	%f152, %f150, %f151;
	add.f32 	%f153, %f149, %f152;
	cvt.f64.f32 	%fd38, %f153;
	fma.rn.f64 	%fd39, %fd38, 0dBFD0000000000000, %fd37;
	cvt.rn.f32.f64 	%f154, %fd39;
	mul.f32 	%f155, %f1, %f154;
	sub.f32 	%f156, %f146, %f155;
	abs.f32 	%f157, %f156;
	st.global.f32 	[%rd22], %f157;
$L__BB0_31:
	setp.ge.s32 	%p85, %r16, %r5;
	@%p85 bra 	$L__BB0_42;
	setp.lt.s32 	%p86, %r4, 0;
	or.pred  	%p88, %p82, %p86;
	setp.ge.s32 	%p89, %r16, %r7;
	cvt.s64.s32 	%rd24, %r4;
	cvt.s64.s32 	%rd120, %r17;
	add.s64 	%rd121, %rd120, %rd24;
	shl.b64 	%rd122, %rd121, 2;
	add.s64 	%rd25, %rd1, %rd122;
	or.pred  	%p90, %p88, %p89;
	@%p90 bra 	$L__BB0_34;
	add.s64 	%rd123, %rd23, %rd13;
	shl.b64 	%rd124, %rd123, 2;
	add.s64 	%rd125, %rd1, %rd124;
	ld.global.f32 	%f158, [%rd125+4];
	cvt.f64.f32 	%fd40, %f158;
	cvt.s64.s32 	%rd126, %rd14;
	add.s64 	%rd127, %rd126, %rd13;
	shl.b64 	%rd128, %rd127, 2;
	add.s64 	%rd129, %rd1, %rd128;
	ld.global.f32 	%f159, [%rd129+4];
	ld.global.f32 	%f160, [%rd25+4];
	add.f32 	%f161, %f159, %f160;
	ld.global.f32 	%f162, [%rd22];
	ld.global.f32 	%f163, [%rd125+8];
	add.f32 	%f164, %f162, %f163;
	add.f32 	%f165, %f161, %f164;
	cvt.f64.f32 	%fd41, %f165;
	fma.rn.f64 	%fd42, %fd41, 0dBFD0000000000000, %fd40;
	cvt.rn.f32.f64 	%f166, %fd42;
	mul.f32 	%f167, %f1, %f166;
	sub.f32 	%f168, %f158, %f167;
	abs.f32 	%f169, %f168;
	st.global.f32 	[%rd125+4], %f169;
$L__BB0_34:
	add.s32 	%r59, %r4, 2;
	setp.lt.s32 	%p91, %r4, -1;
	or.pred  	%p93, %p82, %p91;
	setp.ge.s32 	%p94, %r59, %r7;
	add.s32 	%r60, %r59, %r14;
	mul.wide.u32 	%rd130, %r60, 4;
	add.s64 	%rd26, %rd1, %rd130;
	or.pred  	%p95, %p93, %p94;
	@%p95 bra 	$L__BB0_36;
	ld.global.f32 	%f170, [%rd26];
	cvt.f64.f32 	%fd43, %f170;
	cvt.s64.s32 	%rd131, %rd14;
	add.s64 	%rd132, %rd131, %rd24;
	shl.b64 	%rd133, %rd132, 2;
	add.s64 	%rd134, %rd1, %rd133;
	ld.global.f32 	%f171, [%rd134+8];
	ld.global.f32 	%f172, [%rd25+8];
	add.f32 	%f173, %f171, %f172;
	ld.global.f32 	%f174, [%rd22+4];
	add.s32 	%r61, %r4, 2;
	cvt.u64.u32 	%rd135, %r61;
	add.s64 	%rd136, %rd23, %rd135;
	shl.b64 	%rd137, %rd136, 2;
	add.s64 	%rd138, %rd1, %rd137;
	ld.global.f32 	%f175, [%rd138+4];
	add.f32 	%f176, %f174, %f175;
	add.f32 	%f177, %f173, %f176;
	cvt.f64.f32 	%fd44, %f177;
	fma.rn.f64 	%fd45, %fd44, 0dBFD0000000000000, %fd43;
	cvt.rn.f32.f64 	%f178, %fd45;
	mul.f32 	%f179, %f1, %f178;
	sub.f32 	%f180, %f170, %f179;
	abs.f32 	%f181, %f180;
	st.global.f32 	[%rd26], %f181;
$L__BB0_36:
	add.s32 	%r62, %r4, 3;
	setp.lt.s32 	%p96, %r4, -2;
	or.pred  	%p98, %p82, %p96;
	setp.ge.s32 	%p99, %r62, %r7;
	or.pred  	%p100, %p98, %p99;
	@%p100 bra 	$L__BB0_38;
	ld.global.f32 	%f182, [%rd26+4];
	cvt.f64.f32 	%fd46, %f182;
	cvt.s64.s32 	%rd139, %rd14;
	add.s64 	%rd140, %rd139, %rd24;
	shl.b64 	%rd141, %rd140, 2;
	add.s64 	%rd142, %rd1, %rd141;
	ld.global.f32 	%f183, [%rd142+12];
	ld.global.f32 	%f184, [%rd25+12];
	add.f32 	%f185, %f183, %f184;
	ld.global.f32 	%f186, [%rd26];
	add.s32 	%r63, %r4, 2;
	cvt.u64.u32 	%rd143, %r63;
	add.s64 	%rd144, %rd23, %rd143;
	shl.b64 	%rd145, %rd144, 2;
	add.s64 	%rd146, %rd1, %rd145;
	ld.global.f32 	%f187, [%rd146+8];
	add.f32 	%f188, %f186, %f187;
	add.f32 	%f189, %f185, %f188;
	cvt.f64.f32 	%fd47, %f189;
	fma.rn.f64 	%fd48, %fd47, 0dBFD0000000000000, %fd46;
	cvt.rn.f32.f64 	%f190, %fd48;
	mul.f32 	%f191, %f1, %f190;
	sub.f32 	%f192, %f182, %f191;
	abs.f32 	%f193, %f192;
	st.global.f32 	[%rd26+4], %f193;
$L__BB0_38:
	add.s32 	%r64, %r4, 4;
	setp.lt.s32 	%p101, %r4, -3;
	or.pred  	%p103, %p82, %p101;
	setp.ge.s32 	%p104, %r64, %r7;
	add.s32 	%r65, %r64, %r14;
	mul.wide.u32 	%rd147, %r65, 4;
	add.s64 	%rd27, %rd1, %rd147;
	cvt.u64.u32 	%rd148, %r64;
	add.s64 	%rd149, %rd23, %rd148;
	shl.b64 	%rd150, %rd149, 2;
	add.s64 	%rd28, %rd1, %rd150;
	or.pred  	%p105, %p103, %p104;
	@%p105 bra 	$L__BB0_40;
	ld.global.f32 	%f194, [%rd27];
	cvt.f64.f32 	%fd49, %f194;
	cvt.s64.s32 	%rd151, %rd14;
	add.s64 	%rd152, %rd151, %rd24;
	shl.b64 	%rd153, %rd152, 2;
	add.s64 	%rd154, %rd1, %rd153;
	ld.global.f32 	%f195, [%rd154+16];
	ld.global.f32 	%f196, [%rd25+16];
	add.f32 	%f197, %f195, %f196;
	ld.global.f32 	%f198, [%rd26+4];
	ld.global.f32 	%f199, [%rd28+4];
	add.f32 	%f200, %f198, %f199;
	add.f32 	%f201, %f197, %f200;
	cvt.f64.f32 	%fd50, %f201;
	fma.rn.f64 	%fd51, %fd50, 0dBFD0000000000000, %fd49;
	cvt.rn.f32.f64 	%f202, %fd51;
	mul.f32 	%f203, %f1, %f202;
	sub.f32 	%f204, %f194, %f203;
	abs.f32 	%f205, %f204;
	st.global.f32 	[%rd27], %f205;
$L__BB0_40:
	add.s32 	%r66, %r4, 5;
	setp.lt.s32 	%p106, %r4, -4;
	or.pred  	%p108, %p82, %p106;
	setp.ge.s32 	%p109, %r66, %r7;
	or.pred  	%p110, %p108, %p109;
	@%p110 bra 	$L__BB0_42;
	ld.global.f32 	%f206, [%rd27+4];
	cvt.f64.f32 	%fd52, %f206;
	cvt.s64.s32 	%rd155, %rd14;
	add.s64 	%rd156, %rd155, %rd24;
	shl.b64 	%rd157, %rd156, 2;
	add.s64 	%rd158, %rd1, %rd157;
	ld.global.f32 	%f207, [%rd158+20];
	ld.global.f32 	%f208, [%rd25+20];
	add.f32 	%f209, %f207, %f208;
	ld.global.f32 	%f210, [%rd27];
	ld.global.f32 	%f211, [%rd28+8];
	add.f32 	%f212, %f210, %f211;
	add.f32 	%f213, %f209, %f212;
	cvt.f64.f32 	%fd53, %f213;
	fma.rn.f64 	%fd54, %fd53, 0dBFD0000000000000, %fd52;
	cvt.rn.f32.f64 	%f214, %fd54;
	mul.f32 	%f215, %f1, %f214;
	sub.f32 	%f216, %f206, %f215;
	abs.f32 	%f217, %f216;
	st.global.f32 	[%rd27+4], %f217;
$L__BB0_42:
	setp.ge.s32 	%p111, %r4, %r7;
	setp.lt.s32 	%p112, %r4, 1;
	add.s32 	%r68, %r3, 3;
	setp.gt.s32 	%p113, %r3, -3;
	setp.lt.s32 	%p114, %r68, %r6;
	and.pred  	%p4, %p113, %p114;
	not.pred 	%p115, %p4;
	add.s32 	%r18, %r54, 300;
	or.pred  	%p116, %p115, %p112;
	add.s32 	%r69, %r4, %r17;
	mul.wide.u32 	%rd159, %r69, 4;
	add.s64 	%rd29, %rd1, %rd159;
	cvt.u64.u32 	%rd30, %r17;
	or.pred  	%p117, %p116, %p111;
	@%p117 bra 	$L__BB0_44;
	ld.global.f32 	%f218, [%rd29];
	cvt.f64.f32 	%fd55, %f218;
	add.s32 	%r71, %r54, %r16;
	add.s32 	%r72, %r71, 99;
	mul.wide.s32 	%rd160, %r72, 4;
	add.s64 	%rd161, %rd1, %rd160;
	ld.global.f32 	%f219, [%rd161];
	ld.global.f32 	%f220, [%rd161+800];
	add.f32 	%f221, %f219, %f220;
	add.s32 	%r73, %r71, 198;
	mul.wide.u32 	%rd162, %r73, 4;
	add.s64 	%rd163, %rd1, %rd162;
	ld.global.f32 	%f222, [%rd163];
	add.s64 	%rd164, %rd30, %rd13;
	shl.b64 	%rd165, %rd164, 2;
	add.s64 	%rd166, %rd1, %rd165;
	ld.global.f32 	%f223, [%rd166+4];
	add.f32 	%f224, %f222, %f223;
	add.f32 	%f225, %f221, %f224;
	cvt.f64.f32 	%fd56, %f225;
	fma.rn.f64 	%fd57, %fd56, 0dBFD0000000000000, %fd55;
	cvt.rn.f32.f64 	%f226, %fd57;
	mul.f32 	%f227, %f1, %f226;
	sub.f32 	%f228, %f218, %f227;
	abs.f32 	%f229, %f228;
	st.global.f32 	[%rd29], %f229;
$L__BB0_44:
	add.s32 	%r74, %r4, 6;
	setp.ge.s32 	%p118, %r16, %r74;
	@%p118 bra 	$L__BB0_55;
	setp.lt.s32 	%p119, %r4, 0;
	or.pred  	%p121, %p115, %p119;
	setp.ge.s32 	%p122, %r16, %r7;
	cvt.s64.s32 	%rd31, %r4;
	cvt.s64.s32 	%rd167, %r18;
	add.s64 	%rd168, %rd167, %rd31;
	shl.b64 	%rd169, %rd168, 2;
	add.s64 	%rd32, %rd1, %rd169;
	or.pred  	%p123, %p121, %p122;
	@%p123 bra 	$L__BB0_47;
	add.s64 	%rd170, %rd30, %rd13;
	shl.b64 	%rd171, %rd170, 2;
	add.s64 	%rd172, %rd1, %rd171;
	ld.global.f32 	%f230, [%rd172+4];
	cvt.f64.f32 	%fd58, %f230;
	cvt.s64.s32 	%rd173, %r14;
	add.s64 	%rd174, %rd173, %rd13;
	shl.b64 	%rd175, %rd174, 2;
	add.s64 	%rd176, %rd1, %rd175;
	ld.global.f32 	%f231, [%rd176+4];
	ld.global.f32 	%f232, [%rd32+4];
	add.f32 	%f233, %f231, %f232;
	ld.global.f32 	%f234, [%rd29];
	ld.global.f32 	%f235, [%rd172+8];
	add.f32 	%f236, %f234, %f235;
	add.f32 	%f237, %f233, %f236;
	cvt.f64.f32 	%fd59, %f237;
	fma.rn.f64 	%fd60, %fd59, 0dBFD0000000000000, %fd58;
	cvt.rn.f32.f64 	%f238, %fd60;
	mul.f32 	%f239, %f1, %f238;
	sub.f32 	%f240, %f230, %f239;
	abs.f32 	%f241, %f240;
	st.global.f32 	[%rd172+4], %f241;
$L__BB0_47:
	add.s32 	%r75, %r4, 2;
	setp.lt.s32 	%p124, %r4, -1;
	or.pred  	%p126, %p115, %p124;
	setp.ge.s32 	%p127, %r75, %r7;
	add.s32 	%r76, %r75, %r17;
	mul.wide.u32 	%rd177, %r76, 4;
	add.s64 	%rd33, %rd1, %rd177;
	or.pred  	%p128, %p126, %p127;
	@%p128 bra 	$L__BB0_49;
	ld.global.f32 	%f242, [%rd33];
	cvt.f64.f32 	%fd61, %f242;
	cvt.s64.s32 	%rd178, %r14;
	add.s64 	%rd179, %rd178, %rd31;
	shl.b64 	%rd180, %rd179, 2;
	add.s64 	%rd181, %rd1, %rd180;
	ld.global.f32 	%f243, [%rd181+8];
	ld.global.f32 	%f244, [%rd32+8];
	add.f32 	%f245, %f243, %f244;
	ld.global.f32 	%f246, [%rd29+4];
	add.s32 	%r77, %r4, 2;
	cvt.u64.u32 	%rd182, %r77;
	add.s64 	%rd183, %rd30, %rd182;
	shl.b64 	%rd184, %rd183, 2;
	add.s64 	%rd185, %rd1, %rd184;
	ld.global.f32 	%f247, [%rd185+4];
	add.f32 	%f248, %f246, %f247;
	add.f32 	%f249, %f245, %f248;
	cvt.f64.f32 	%fd62, %f249;
	fma.rn.f64 	%fd63, %fd62, 0dBFD0000000000000, %fd61;
	cvt.rn.f32.f64 	%f250, %fd63;
	mul.f32 	%f251, %f1, %f250;
	sub.f32 	%f252, %f242, %f251;
	abs.f32 	%f253, %f252;
	st.global.f32 	[%rd33], %f253;
$L__BB0_49:
	add.s32 	%r78, %r4, 3;
	setp.lt.s32 	%p129, %r4, -2;
	or.pred  	%p131, %p115, %p129;
	setp.ge.s32 	%p132, %r78, %r7;
	or.pred  	%p133, %p131, %p132;
	@%p133 bra 	$L__BB0_51;
	ld.global.f32 	%f254, [%rd33+4];
	cvt.f64.f32 	%fd64, %f254;
	cvt.s64.s32 	%rd186, %r14;
	add.s64 	%rd187, %rd186, %rd31;
	shl.b64 	%rd188, %rd187, 2;
	add.s64 	%rd189, %rd1, %rd188;
	ld.global.f32 	%f255, [%rd189+12];
	ld.global.f32 	%f256, [%rd32+12];
	add.f32 	%f257, %f255, %f256;
	ld.global.f32 	%f258, [%rd33];
	add.s32 	%r79, %r4, 2;
	cvt.u64.u32 	%rd190, %r79;
	add.s64 	%rd191, %rd30, %rd190;
	shl.b64 	%rd192, %rd191, 2;
	add.s64 	%rd193, %rd1, %rd192;
	ld.global.f32 	%f259, [%rd193+8];
	add.f32 	%f260, %f258, %f259;
	add.f32 	%f261, %f257, %f260;
	cvt.f64.f32 	%fd65, %f261;
	fma.rn.f64 	%fd66, %fd65, 0dBFD0000000000000, %fd64;
	cvt.rn.f32.f64 	%f262, %fd66;
	mul.f32 	%f263, %f1, %f262;
	sub.f32 	%f264, %f254, %f263;
	abs.f32 	%f265, %f264;
	st.global.f32 	[%rd33+4], %f265;
$L__BB0_51:
	add.s32 	%r80, %r4, 4;
	setp.lt.s32 	%p134, %r4, -3;
	or.pred  	%p136, %p115, %p134;
	setp.ge.s32 	%p137, %r80, %r7;
	cvt.u64.u32 	%rd194, %r80;
	add.s64 	%rd195, %rd30, %rd194;
	shl.b64 	%rd196, %rd195, 2;
	add.s64 	%rd34, %rd1, %rd196;
	or.pred  	%p138, %p136, %p137;
	@%p138 bra 	$L__BB0_53;
	add.s32 	%r81, %r4, %r17;
	add.s32 	%r82, %r81, 4;
	mul.wide.u32 	%rd197, %r82, 4;
	add.s64 	%rd198, %rd1, %rd197;
	ld.global.f32 	%f266, [%rd198];
	cvt.f64.f32 	%fd67, %f266;
	cvt.s64.s32 	%rd199, %r14;
	add.s64 	%rd200, %rd199, %rd31;
	shl.b64 	%rd201, %rd200, 2;
	add.s64 	%rd202, %rd1, %rd201;
	ld.global.f32 	%f267, [%rd202+16];
	ld.global.f32 	%f268, [%rd32+16];
	add.f32 	%f269, %f267, %f268;
	ld.global.f32 	%f270, [%rd33+4];
	ld.global.f32 	%f271, [%rd34+4];
	add.f32 	%f272, %f270, %f271;
	add.f32 	%f273, %f269, %f272;
	cvt.f64.f32 	%fd68, %f273;
	fma.rn.f64 	%fd69, %fd68, 0dBFD0000000000000, %fd67;
	cvt.rn.f32.f64 	%f274, %fd69;
	mul.f32 	%f275, %f1, %f274;
	sub.f32 	%f276, %f266, %f275;
	abs.f32 	%f277, %f276;
	st.global.f32 	[%rd198], %f277;
$L__BB0_53:
	add.s32 	%r83, %r4, 5;
	setp.lt.s32 	%p139, %r4, -4;
	or.pred  	%p141, %p115, %p139;
	setp.ge.s32 	%p142, %r83, %r7;
	or.pred  	%p143, %p141, %p142;
	@%p143 bra 	$L__BB0_55;
	add.s32 	%r84, %r4, %r17;
	add.s32 	%r85, %r84, 4;
	mul.wide.u32 	%rd203, %r85, 4;
	add.s64 	%rd204, %rd1, %rd203;
	ld.global.f32 	%f278, [%rd204+4];
	cvt.f64.f32 	%fd70, %f278;
	cvt.s64.s32 	%rd205, %r14;
	add.s64 	%rd206, %rd205, %rd31;
	shl.b64 	%rd207, %rd206, 2;
	add.s64 	%rd208, %rd1, %rd207;
	ld.global.f32 	%f279, [%rd208+20];
	ld.global.f32 	%f280, [%rd32+20];
	add.f32 	%f281, %f279, %f280;
	ld.global.f32 	%f282, [%rd204];
	ld.global.f32 	%f283, [%rd34+8];
	add.f32 	%f284, %f282, %f283;
	add.f32 	%f285, %f281, %f284;
	cvt.f64.f32 	%fd71, %f285;
	fma.rn.f64 	%fd72, %fd71, 0dBFD0000000000000, %fd70;
	cvt.rn.f32.f64 	%f286, %fd72;
	mul.f32 	%f287, %f1, %f286;
	sub.f32 	%f288, %f278, %f287;
	abs.f32 	%f289, %f288;
	st.global.f32 	[%rd204+4], %f289;
$L__BB0_55:
	cvt.u32.u64 	%r86, %rd14;
	setp.ge.s32 	%p144, %r4, %r7;
	setp.lt.s32 	%p145, %r4, 1;
	add.s32 	%r87, %r3, 4;
	setp.gt.s32 	%p146, %r3, -4;
	setp.lt.s32 	%p147, %r87, %r6;
	and.pred  	%p5, %p146, %p147;
	not.pred 	%p148, %p5;
	add.s32 	%r19, %r86, 400;
	or.pred  	%p149, %p148, %p145;
	add.s32 	%r88, %r4, %r18;
	mul.wide.u32 	%rd209, %r88, 4;
	add.s64 	%rd35, %rd1, %rd209;
	cvt.u64.u32 	%rd36, %r18;
	or.pred  	%p150, %p149, %p144;
	@%p150 bra 	$L__BB0_57;
	ld.global.f32 	%f290, [%rd35];
	cvt.f64.f32 	%fd73, %f290;
	add.s32 	%r90, %r86, %r16;
	add.s32 	%r91, %r90, 199;
	mul.wide.s32 	%rd210, %r91, 4;
	add.s64 	%rd211, %rd1, %rd210;
	ld.global.f32 	%f291, [%rd211];
	ld.global.f32 	%f292, [%rd211+800];
	add.f32 	%f293, %f291, %f292;
	add.s32 	%r92, %r90, 298;
	mul.wide.u32 	%rd212, %r92, 4;
	add.s64 	%rd213, %rd1, %rd212;
	ld.global.f32 	%f294, [%rd213];
	add.s64 	%rd214, %rd36, %rd13;
	shl.b64 	%rd215, %rd214, 2;
	add.s64 	%rd216, %rd1, %rd215;
	ld.global.f32 	%f295, [%rd216+4];
	add.f32 	%f296, %f294, %f295;
	add.f32 	%f297, %f293, %f296;
	cvt.f64.f32 	%fd74, %f297;
	fma.rn.f64 	%fd75, %fd74, 0dBFD0000000000000, %fd73;
	cvt.rn.f32.f64 	%f298, %fd75;
	mul.f32 	%f299, %f1, %f298;
	sub.f32 	%f300, %f290, %f299;
	abs.f32 	%f301, %f300;
	st.global.f32 	[%rd35], %f301;
$L__BB0_57:
	add.s32 	%r93, %r4, 6;
	setp.ge.s32 	%p151, %r16, %r93;
	@%p151 bra 	$L__BB0_68;
	setp.lt.s32 	%p152, %r4, 0;
	or.pred  	%p154, %p148, %p152;
	setp.ge.s32 	%p155, %r16, %r7;
	cvt.s64.s32 	%rd37, %r4;
	cvt.s64.s32 	%rd217, %r19;
	add.s64 	%rd218, %rd217, %rd37;
	shl.b64 	%rd219, %rd218, 2;
	add.s64 	%rd38, %rd1, %rd219;
	or.pred  	%p156, %p154, %p155;
	@%p156 bra 	$L__BB0_60;
	add.s64 	%rd220, %rd36, %rd13;
	shl.b64 	%rd221, %rd220, 2;
	add.s64 	%rd222, %rd1, %rd221;
	ld.global.f32 	%f302, [%rd222+4];
	cvt.f64.f32 	%fd76, %f302;
	cvt.s64.s32 	%rd223, %r17;
	add.s64 	%rd224, %rd223, %rd13;
	shl.b64 	%rd225, %rd224, 2;
	add.s64 	%rd226, %rd1, %rd225;
	ld.global.f32 	%f303, [%rd226+4];
	ld.global.f32 	%f304, [%rd38+4];
	add.f32 	%f305, %f303, %f304;
	ld.global.f32 	%f306, [%rd35];
	ld.global.f32 	%f307, [%rd222+8];
	add.f32 	%f308, %f306, %f307;
	add.f32 	%f309, %f305, %f308;
	cvt.f64.f32 	%fd77, %f309;
	fma.rn.f64 	%fd78, %fd77, 0dBFD0000000000000, %fd76;
	cvt.rn.f32.f64 	%f310, %fd78;
	mul.f32 	%f311, %f1, %f310;
	sub.f32 	%f312, %f302, %f311;
	abs.f32 	%f313, %f312;
	st.global.f32 	[%rd222+4], %f313;
$L__BB0_60:
	add.s32 	%r94, %r4, 2;
	setp.lt.s32 	%p157, %r4, -1;
	or.pred  	%p159, %p148, %p157;
	setp.ge.s32 	%p160, %r94, %r7;
	add.s32 	%r95, %r94, %r18;
	mul.wide.u32 	%rd227, %r95, 4;
	add.s64 	%rd39, %rd1, %rd227;
	or.pred  	%p161, %p159, %p160;
	@%p161 bra 	$L__BB0_62;
	ld.global.f32 	%f314, [%rd39];
	cvt.f64.f32 	%fd79, %f314;
	cvt.s64.s32 	%rd228, %r17;
	add.s64 	%rd229, %rd228, %rd37;
	shl.b64 	%rd230, %rd229, 2;
	add.s64 	%rd231, %rd1, %rd230;
	ld.global.f32 	%f315, [%rd231+8];
	ld.global.f32 	%f316, [%rd38+8];
	add.f32 	%f317, %f315, %f316;
	ld.global.f32 	%f318, [%rd35+4];
	add.s32 	%r96, %r4, 2;
	cvt.u64.u32 	%rd232, %r96;
	add.s64 	%rd233, %rd36, %rd232;
	shl.b64 	%rd234, %rd233, 2;
	add.s64 	%rd235, %rd1, %rd234;
	ld.global.f32 	%f319, [%rd235+4];
	add.f32 	%f320, %f318, %f319;
	add.f32 	%f321, %f317, %f320;
	cvt.f64.f32 	%fd80, %f321;
	fma.rn.f64 	%fd81, %fd80, 0dBFD0000000000000, %fd79;
	cvt.rn.f32.f64 	%f322, %fd81;
	mul.f32 	%f323, %f1, %f322;
	sub.f32 	%f324, %f314, %f323;
	abs.f32 	%f325, %f324;
	st.global.f32 	[%rd39], %f325;
$L__BB0_62:
	add.s32 	%r97, %r4, 3;
	setp.lt.s32 	%p162, %r4, -2;
	or.pred  	%p164, %p148, %p162;
	setp.ge.s32 	%p165, %r97, %r7;
	or.pred  	%p166, %p164, %p165;
	@%p166 bra 	$L__BB0_64;
	ld.global.f32 	%f326, [%rd39+4];
	cvt.f64.f32 	%fd82, %f326;
	cvt.s64.s32 	%rd236, %r17;
	add.s64 	%rd237, %rd236, %rd37;
	shl.b64 	%rd238, %rd237, 2;
	add.s64 	%rd239, %rd1, %rd238;
	ld.global.f32 	%f327, [%rd239+12];
	ld.global.f32 	%f328, [%rd38+12];
	add.f32 	%f329, %f327, %f328;
	ld.global.f32 	%f330, [%rd39];
	add.s32 	%r98, %r4, 2;
	cvt.u64.u32 	%rd240, %r98;
	add.s64 	%rd241, %rd36, %rd240;
	shl.b64 	%rd242, %rd241, 2;
	add.s64 	%rd243, %rd1, %rd242;
	ld.global.f32 	%f331, [%rd243+8];
	add.f32 	%f332, %f330, %f331;
	add.f32 	%f333, %f329, %f332;
	cvt.f64.f32 	%fd83, %f333;
	fma.rn.f64 	%fd84, %fd83, 0dBFD0000000000000, %fd82;
	cvt.rn.f32.f64 	%f334, %fd84;
	mul.f32 	%f335, %f1, %f334;
	sub.f32 	%f336, %f326, %f335;
	abs.f32 	%f337, %f336;
	st.global.f32 	[%rd39+4], %f337;
$L__BB0_64:
	add.s32 	%r99, %r4, 4;
	setp.lt.s32 	%p167, %r4, -3;
	or.pred  	%p169, %p148, %p167;
	setp.ge.s32 	%p170, %r99, %r7;
	add.s32 	%r100, %r99, %r18;
	mul.wide.u32 	%rd244, %r100, 4;
	add.s64 	%rd40, %rd1, %rd244;
	cvt.u64.u32 	%rd245, %r99;
	add.s64 	%rd246, %rd36, %rd245;
	shl.b64 	%rd247, %rd246, 2;
	add.s64 	%rd41, %rd1, %rd247;
	or.pred  	%p171, %p169, %p170;
	@%p171 bra 	$L__BB0_66;
	ld.global.f32 	%f338, [%rd40];
	cvt.f64.f32 	%fd85, %f338;
	cvt.s64.s32 	%rd248, %r17;
	add.s64 	%rd249, %rd248, %rd37;
	shl.b64 	%rd250, %rd249, 2;
	add.s64 	%rd251, %rd1, %rd250;
	ld.global.f32 	%f339, [%rd251+16];
	ld.global.f32 	%f340, [%rd38+16];
	add.f32 	%f341, %f339, %f340;
	ld.global.f32 	%f342, [%rd39+4];
	ld.global.f32 	%f343, [%rd41+4];
	add.f32 	%f344, %f342, %f343;
	add.f32 	%f345, %f341, %f344;
	cvt.f64.f32 	%fd86, %f345;
	fma.rn.f64 	%fd87, %fd86, 0dBFD0000000000000, %fd85;
	cvt.rn.f32.f64 	%f346, %fd87;
	mul.f32 	%f347, %f1, %f346;
	sub.f32 	%f348, %f338, %f347;
	abs.f32 	%f349, %f348;
	st.global.f32 	[%rd40], %f349;
$L__BB0_66:
	add.s32 	%r101, %r4, 5;
	setp.lt.s32 	%p172, %r4, -4;
	or.pred  	%p174, %p148, %p172;
	setp.ge.s32 	%p175, %r101, %r7;
	or.pred  	%p176, %p174, %p175;
	@%p176 bra 	$L__BB0_68;
	ld.global.f32 	%f350, [%rd40+4];
	cvt.f64.f32 	%fd88, %f350;
	cvt.s64.s32 	%rd252, %r17;
	add.s64 	%rd253, %rd252, %rd37;
	shl.b64 	%rd254, %rd253, 2;
	add.s64 	%rd255, %rd1, %rd254;
	ld.global.f32 	%f351, [%rd255+20];
	ld.global.f32 	%f352, [%rd38+20];
	add.f32 	%f353, %f351, %f352;
	ld.global.f32 	%f354, [%rd40];
	ld.global.f32 	%f355, [%rd41+8];
	add.f32 	%f356, %f354, %f355;
	add.f32 	%f357, %f353, %f356;
	cvt.f64.f32 	%fd89, %f357;
	fma.rn.f64 	%fd90, %fd89, 0dBFD0000000000000, %fd88;
	cvt.rn.f32.f64 	%f358, %fd90;
	mul.f32 	%f359, %f1, %f358;
	sub.f32 	%f360, %f350, %f359;
	abs.f32 	%f361, %f360;
	st.global.f32 	[%rd40+4], %f361;
$L__BB0_68:
	cvt.u32.u64 	%r20, %rd14;
	setp.ge.s32 	%p177, %r4, %r7;
	setp.lt.s32 	%p178, %r4, 1;
	add.s32 	%r102, %r3, 5;
	setp.gt.s32 	%p179, %r3, -5;
	setp.lt.s32 	%p180, %r102, %r6;
	and.pred  	%p6, %p179, %p180;
	not.pred 	%p181, %p6;
	or.pred  	%p182, %p181, %p178;
	add.s32 	%r103, %r4, %r19;
	mul.wide.u32 	%rd256, %r103, 4;
	add.s64 	%rd42, %rd1, %rd256;
	cvt.u64.u32 	%rd43, %r19;
	add.s64 	%rd257, %rd43, %rd13;
	shl.b64 	%rd258, %rd257, 2;
	add.s64 	%rd44, %rd1, %rd258;
	or.pred  	%p183, %p182, %p177;
	@%p183 bra 	$L__BB0_70;
	ld.global.f32 	%f362, [%rd42];
	cvt.f64.f32 	%fd91, %f362;
	add.s32 	%r105, %r20, %r16;
	add.s32 	%r106, %r105, 299;
	mul.wide.s32 	%rd259, %r106, 4;
	add.s64 	%rd260, %rd1, %rd259;
	ld.global.f32 	%f363, [%rd260];
	ld.global.f32 	%f364, [%rd260+800];
	add.f32 	%f365, %f363, %f364;
	add.s32 	%r107, %r105, 398;
	mul.wide.u32 	%rd261, %r107, 4;
	add.s64 	%rd262, %rd1, %rd261;
	ld.global.f32 	%f366, [%rd262];
	ld.global.f32 	%f367, [%rd44+4];
	add.f32 	%f368, %f366, %f367;
	add.f32 	%f369, %f365, %f368;
	cvt.f64.f32 	%fd92, %f369;
	fma.rn.f64 	%fd93, %fd92, 0dBFD0000000000000, %fd91;
	cvt.rn.f32.f64 	%f370, %fd93;
	mul.f32 	%f371, %f1, %f370;
	sub.f32 	%f372, %f362, %f371;
	abs.f32 	%f373, %f372;
	st.global.f32 	[%rd42], %f373;
$L__BB0_70:
	add.s32 	%r108, %r4, 6;
	setp.ge.s32 	%p184, %r16, %r108;
	@%p184 bra 	$L__BB0_81;
	setp.lt.s32 	%p185, %r4, 0;
	or.pred  	%p187, %p181, %p185;
	setp.ge.s32 	%p188, %r16, %r7;
	cvt.s64.s32 	%rd45, %r4;
	add.s32 	%r109, %r20, 500;
	cvt.s64.s32 	%rd263, %r109;
	add.s64 	%rd264, %rd263, %rd45;
	shl.b64 	%rd265, %rd264, 2;
	add.s64 	%rd46, %rd1, %rd265;
	or.pred  	%p189, %p187, %p188;
	@%p189 bra 	$L__BB0_73;
	ld.global.f32 	%f374, [%rd44+4];
	cvt.f64.f32 	%fd94, %f374;
	cvt.s64.s32 	%rd266, %r18;
	add.s64 	%rd267, %rd266, %rd13;
	shl.b64 	%rd268, %rd267, 2;
	add.s64 	%rd269, %rd1, %rd268;
	ld.global.f32 	%f375, [%rd269+4];
	ld.global.f32 	%f376, [%rd46+4];
	add.f32 	%f377, %f375, %f376;
	ld.global.f32 	%f378, [%rd42];
	ld.global.f32 	%f379, [%rd44+8];
	add.f32 	%f380, %f378, %f379;
	add.f32 	%f381, %f377, %f380;
	cvt.f64.f32 	%fd95, %f381;
	fma.rn.f64 	%fd96, %fd95, 0dBFD0000000000000, %fd94;
	cvt.rn.f32.f64 	%f382, %fd96;
	mul.f32 	%f383, %f1, %f382;
	sub.f32 	%f384, %f374, %f383;
	abs.f32 	%f385, %f384;
	st.global.f32 	[%rd44+4], %f385;
$L__BB0_73:
	add.s32 	%r110, %r4, 2;
	setp.lt.s32 	%p190, %r4, -1;
	or.pred  	%p192, %p181, %p190;
	setp.ge.s32 	%p193, %r110, %r7;
	add.s32 	%r111, %r110, %r19;
	mul.wide.u32 	%rd270, %r111, 4;
	add.s64 	%rd47, %rd1, %rd270;
	cvt.u64.u32 	%rd271, %r110;
	add.s64 	%rd272, %rd43, %rd271;
	shl.b64 	%rd273, %rd272, 2;
	add.s64 	%rd48, %rd1, %rd273;
	or.pred  	%p194, %p192, %p193;
	@%p194 bra 	$L__BB0_75;
	ld.global.f32 	%f386, [%rd47];
	cvt.f64.f32 	%fd97, %f386;
	cvt.s64.s32 	%rd274, %r18;
	add.s64 	%rd275, %rd274, %rd45;
	shl.b64 	%rd276, %rd275, 2;
	add.s64 	%rd277, %rd1, %rd276;
	ld.global.f32 	%f387, [%rd277+8];
	ld.global.f32 	%f388, [%rd46+8];
	add.f32 	%f389, %f387, %f388;
	ld.global.f32 	%f390, [%rd42+4];
	ld.global.f32 	%f391, [%rd48+4];
	add.f32 	%f392, %f390, %f391;
	add.f32 	%f393, %f389, %f392;
	cvt.f64.f32 	%fd98, %f393;
	fma.rn.f64 	%fd99, %fd98, 0dBFD0000000000000, %fd97;
	cvt.rn.f32.f64 	%f394, %fd99;
	mul.f32 	%f395, %f1, %f394;
	sub.f32 	%f396, %f386, %f395;
	abs.f32 	%f397, %f396;
	st.global.f32 	[%rd47], %f397;
$L__BB0_75:
	add.s32 	%r112, %r4, 3;
	setp.lt.s32 	%p195, %r4, -2;
	or.pred  	%p197, %p181, %p195;
	setp.ge.s32 	%p198, %r112, %r7;
	or.pred  	%p199, %p197, %p198;
	@%p199 bra 	$L__BB0_77;
	ld.global.f32 	%f398, [%rd47+4];
	cvt.f64.f32 	%fd100, %f398;
	cvt.s64.s32 	%rd278, %r18;
	add.s64 	%rd279, %rd278, %rd45;
	shl.b64 	%rd280, %rd279, 2;
	add.s64 	%rd281, %rd1, %rd280;
	ld.global.f32 	%f399, [%rd281+12];
	ld.global.f32 	%f400, [%rd46+12];
	add.f32 	%f401, %f399, %f400;
	ld.global.f32 	%f402, [%rd47];
	ld.global.f32 	%f403, [%rd48+8];
	add.f32 	%f404, %f402, %f403;
	add.f32 	%f405, %f401, %f404;
	cvt.f64.f32 	%fd101, %f405;
	fma.rn.f64 	%fd102, %fd101, 0dBFD0000000000000, %fd100;
	cvt.rn.f32.f64 	%f406, %fd102;
	mul.f32 	%f407, %f1, %f406;
	sub.f32 	%f408, %f398, %f407;
	abs.f32 	%f409, %f408;
	st.global.f32 	[%rd47+4], %f409;
$L__BB0_77:
	add.s32 	%r113, %r4, 4;
	setp.lt.s32 	%p200, %r4, -3;
	or.pred  	%p202, %p181, %p200;
	setp.ge.s32 	%p203, %r113, %r7;
	add.s32 	%r114, %r113, %r19;
	mul.wide.u32 	%rd282, %r114, 4;
	add.s64 	%rd49, %rd1, %rd282;
	cvt.u64.u32 	%rd283, %r113;
	add.s64 	%rd284, %rd43, %rd283;
	shl.b64 	%rd285, %rd284, 2;
	add.s64 	%rd50, %rd1, %rd285;
	or.pred  	%p204, %p202, %p203;
	@%p204 bra 	$L__BB0_79;
	ld.global.f32 	%f410, [%rd49];
	cvt.f64.f32 	%fd103, %f410;
	cvt.s64.s32 	%rd286, %r18;
	add.s64 	%rd287, %rd286, %rd45;
	shl.b64 	%rd288, %rd287, 2;
	add.s64 	%rd289, %rd1, %rd288;
	ld.global.f32 	%f411, [%rd289+16];
	ld.global.f32 	%f412, [%rd46+16];
	add.f32 	%f413, %f411, %f412;
	ld.global.f32 	%f414, [%rd47+4];
	ld.global.f32 	%f415, [%rd50+4];
	add.f32 	%f416, %f414, %f415;
	add.f32 	%f417, %f413, %f416;
	cvt.f64.f32 	%fd104, %f417;
	fma.rn.f64 	%fd105, %fd104, 0dBFD0000000000000, %fd103;
	cvt.rn.f32.f64 	%f418, %fd105;
	mul.f32 	%f419, %f1, %f418;
	sub.f32 	%f420, %f410, %f419;
	abs.f32 	%f421, %f420;
	st.global.f32 	[%rd49], %f421;
$L__BB0_79:
	add.s32 	%r115, %r4, 5;
	setp.lt.s32 	%p205, %r4, -4;
	or.pred  	%p207, %p181, %p205;
	setp.ge.s32 	%p208, %r115, %r7;
	or.pred  	%p209, %p207, %p208;
	@%p209 bra 	$L__BB0_81;
	ld.global.f32 	%f422, [%rd49+4];
	cvt.f64.f32 	%fd106, %f422;
	cvt.s64.s32 	%rd290, %r18;
	add.s64 	%rd291, %rd290, %rd45;
	shl.b64 	%rd292, %rd291, 2;
	add.s64 	%rd293, %rd1, %rd292;
	ld.global.f32 	%f423, [%rd293+20];
	ld.global.f32 	%f424, [%rd46+20];
	add.f32 	%f425, %f423, %f424;
	ld.global.f32 	%f426, [%rd49];
	ld.global.f32 	%f427, [%rd50+8];
	add.f32 	%f428, %f426, %f427;
	add.f32 	%f429, %f425, %f428;
	cvt.f64.f32 	%fd107, %f429;
	fma.rn.f64 	%fd108, %fd107, 0dBFD0000000000000, %fd106;
	cvt.rn.f32.f64 	%f430, %fd108;
	mul.f32 	%f431, %f1, %f430;
	sub.f32 	%f432, %f422, %f431;
	abs.f32 	%f433, %f432;
	st.global.f32 	[%rd49+4], %f433;
$L__BB0_81:
	ret;

}


// ===== COMPILED SASS (sm_100) =====

	.target	sm_100

	.elftype	@"ET_EXEC"


//--------------------- .note.nv.tkinfo           --------------------------
	.section	.note.nv.tkinfo,"",@"SHT_NOTE"
	.sectionflags	@"SHF_NOTE_NV_TKINFO"
	.tkinfo
        /*0018*/ 	.word	0x00000002
        /*0030*/ 	.string	""
        /*0030*/ 	.string	"ptxas"
        /*0030*/ 	.string	"Cuda compilation tools, release 13.0, V13.0.88"
        /*0030*/ 	.string	"Build cuda_13.0.r13.0/compiler.36424714_0"
        /*0030*/ 	.string	"-arch sm_100 -m 64 "



//--------------------- .note.nv.cuinfo           --------------------------
	.section	.note.nv.cuinfo,"",@"SHT_NOTE"
	.sectionflags	@"SHF_NOTE_NV_CUINFO"
        /*0018*/ 	.short	0x0002
        /*001a*/ 	.short	0x0064
        /*001c*/ 	.short	0x0082
	.zero		2


//--------------------- .nv.info                  --------------------------
	.section	.nv.info,"",@"SHT_CUDA_INFO"
	.align	4


	//----- nvinfo : EIATTR_REGCOUNT
	.align		4
        /*0000*/ 	.byte	0x04, 0x2f
        /*0002*/ 	.short	(.L_1 - .L_0)
	.align		4
.L_0:
        /*0004*/ 	.word	index@(_Z19kernel_SOR_internalPfiii)
        /*0008*/ 	.word	0x00000020


	//----- nvinfo : EIATTR_FRAME_SIZE
	.align		4
.L_1:
        /*000c*/ 	.byte	0x04, 0x11
        /*000e*/ 	.short	(.L_3 - .L_2)
	.align		4
.L_2:
        /*0010*/ 	.word	index@(_Z19kernel_SOR_internalPfiii)
        /*0014*/ 	.word	0x00000000


	//----- nvinfo : EIATTR_MIN_STACK_SIZE
	.align		4
.L_3:
        /*0018*/ 	.byte	0x04, 0x12
        /*001a*/ 	.short	(.L_5 - .L_4)
	.align		4
.L_4:
        /*001c*/ 	.word	index@(_Z19kernel_SOR_internalPfiii)
        /*0020*/ 	.word	0x00000000
.L_5:


//--------------------- .nv.compat                --------------------------
	.section	.nv.compat,"",@"SHT_CUDA_COMPAT_INFO"
	.align	4
        /*0000*/ 	.byte	0x02, 0x09, 0x00, 0x00, 0x02, 0x02, 0x01, 0x00, 0x02, 0x05, 0x05, 0x00, 0x03, 0x07, 0x01, 0x01
        /*0010*/ 	.byte	0x02, 0x03, 0x00, 0x00, 0x02, 0x06, 0x01, 0x00, 0x04, 0x0b, 0x08, 0x00, 0x01, 0x00, 0x00, 0x00
        /*0020*/ 	.byte	0x00, 0x00, 0x00, 0x00


//--------------------- .nv.info._Z19kernel_SOR_internalPfiii --------------------------
	.section	.nv.info._Z19kernel_SOR_internalPfiii,"",@"SHT_CUDA_INFO"
	.sectionflags	@""
	.align	4


	//----- nvinfo : EIATTR_CUDA_API_VERSION
	.align		4
        /*0000*/ 	.byte	0x04, 0x37
        /*0002*/ 	.short	(.L_7 - .L_6)
.L_6:
        /*0004*/ 	.word	0x00000082


	//----- nvinfo : EIATTR_KPARAM_INFO
	.align		4
.L_7:
        /*0008*/ 	.byte	0x04, 0x17
        /*000a*/ 	.short	(.L_9 - .L_8)
.L_8:
        /*000c*/ 	.word	0x00000000
        /*0010*/ 	.short	0x0003
        /*0012*/ 	.short	0x0010
        /*0014*/ 	.byte	0x00, 0xf0, 0x11, 0x00


	//----- nvinfo : EIATTR_KPARAM_INFO
	.align		4
.L_9:
        /*0018*/ 	.byte	0x04, 0x17
        /*001a*/ 	.short	(.L_11 - .L_10)
.L_10:
        /*001c*/ 	.word	0x00000000
        /*0020*/ 	.short	0x0002
        /*0022*/ 	.short	0x000c
        /*0024*/ 	.byte	0x00, 0xf0, 0x11, 0x00


	//----- nvinfo : EIATTR_KPARAM_INFO
	.align		4
.L_11:
        /*0028*/ 	.byte	0x04, 0x17
        /*002a*/ 	.short	(.L_13 - .L_12)
.L_12:
        /*002c*/ 	.word	0x00000000
        /*0030*/ 	.short	0x0001
        /*0032*/ 	.short	0x0008
        /*0034*/ 	.byte	0x00, 0xf0, 0x11, 0x00


	//----- nvinfo : EIATTR_KPARAM_INFO
	.align		4
.L_13:
        /*0038*/ 	.byte	0x04, 0x17
        /*003a*/ 	.short	(.L_15 - .L_14)
.L_14:
        /*003c*/ 	.word	0x00000000
        /*0040*/ 	.short	0x0000
        /*0042*/ 	.short	0x0000
        /*0044*/ 	.byte	0x00, 0xf5, 0x21, 0x00


	//----- nvinfo : EIATTR_SPARSE_MMA_MASK
	.align		4
.L_15:
        /*0048*/ 	.byte	0x03, 0x50
        /*004a*/ 	.short	0x0000


	//----- nvinfo : EIATTR_MAXREG_COUNT
	.align		4
        /*004c*/ 	.byte	0x03, 0x1b
        /*004e*/ 	.short	0x00ff


	//----- nvinfo : EIATTR_MERCURY_ISA_VERSION
	.align		4
        /*0050*/ 	.byte	0x03, 0x5f
        /*0052*/ 	.short	0x0101


	//----- nvinfo : EIATTR_VRC_CTA_INIT_COUNT
	.align		4
        /*0054*/ 	.byte	0x02, 0x4a
	.zero		1
	.zero		1


	//----- nvinfo : EIATTR_EXIT_INSTR_OFFSETS
	.align		4
        /*0058*/ 	.byte	0x04, 0x1c
        /*005a*/ 	.short	(.L_17 - .L_16)


	//   ....[0]....
.L_16:
        /*005c*/ 	.word	0x00000090


	//   ....[1]....
        /*0060*/ 	.word	0x00000c10


	//   ....[2]....
        /*0064*/ 	.word	0x00003ad0


	//   ....[3]....
        /*0068*/ 	.word	0x000041a0


	//   ....[4]....
        /*006c*/ 	.word	0x000042e0


	//----- nvinfo : EIATTR_CRS_STACK_SIZE
	.align		4
.L_17:
        /*0070*/ 	.byte	0x04, 0x1e
        /*0072*/ 	.short	(.L_19 - .L_18)
.L_18:
        /*0074*/ 	.word	0x00000000


	//----- nvinfo : EIATTR_CBANK_PARAM_SIZE
	.align		4
.L_19:
        /*0078*/ 	.byte	0x03, 0x19
        /*007a*/ 	.short	0x0014


	//----- nvinfo : EIATTR_PARAM_CBANK
	.align		4
        /*007c*/ 	.byte	0x04, 0x0a
        /*007e*/ 	.short	(.L_21 - .L_20)
	.align		4
.L_20:
        /*0080*/ 	.word	index@(.nv.constant0._Z19kernel_SOR_internalPfiii)
        /*0084*/ 	.short	0x0380
        /*0086*/ 	.short	0x0014


	//----- nvinfo : EIATTR_SW_WAR
	.align		4
.L_21:
        /*0088*/ 	.byte	0x04, 0x36
        /*008a*/ 	.short	(.L_23 - .L_22)
.L_22:
        /*008c*/ 	.word	0x00000008
.L_23:


//--------------------- .nv.callgraph             --------------------------
	.section	.nv.callgraph,"",@"SHT_CUDA_CALLGRAPH"
	.align	4
	.sectionentsize	8
	.align		4
        /*0000*/ 	.word	0x00000000
	.align		4
        /*0004*/ 	.word	0xffffffff
	.align		4
        /*0008*/ 	.word	0x00000000
	.align		4
        /*000c*/ 	.word	0xfffffffe
	.align		4
        /*0010*/ 	.word	0x00000000
	.align		4
        /*0014*/ 	.word	0xfffffffd
	.align		4
        /*0018*/ 	.word	0x00000000
	.align		4
        /*001c*/ 	.word	0xfffffffc


//--------------------- .text._Z19kernel_SOR_internalPfiii --------------------------
	.section	.text._Z19kernel_SOR_internalPfiii,"ax",@progbits
	.align	128
        .global         _Z19kernel_SOR_internalPfiii
        .type           _Z19kernel_SOR_internalPfiii,@function
        .size           _Z19kernel_SOR_internalPfiii,(.L_x_37 - _Z19kernel_SOR_internalPfiii)
        .other          _Z19kernel_SOR_internalPfiii,@"STO_CUDA_ENTRY STV_DEFAULT"
_Z19kernel_SOR_internalPfiii:
.text._Z19kernel_SOR_internalPfiii:
[----:B------:R-:W-:Y:S01]  /*0000*/  LDC R1, c[0x0][0x37c] ;  /* 0x0000df00ff017b82 */ /* 0x000fe20000000800 */
[----:B------:R-:W0:Y:S07]  /*0010*/  S2R R3, SR_TID.X ;  /* 0x0000000000037919 */ /* 0x000e2e0000002100 */
[----:B------:R-:W0:Y:S08]  /*0020*/  S2UR UR4, SR_CTAID.X ;  /* 0x00000000000479c3 */ /* 0x000e300000002500 */
[----:B------:R-:W0:Y:S01]  /*0030*/  LDC R14, c[0x0][0x360] ;  /* 0x0000d800ff0e7b82 */ /* 0x000e220000000800 */
[----:B------:R-:W1:Y:S01]  /*0040*/  LDCU UR5, c[0x0][0x364] ;  /* 0x00006c80ff0577ac */ /* 0x000e620008000800 */
[----:B0-----:R-:W-:Y:S01]  /*0050*/  IMAD R14, R14, UR4, R3 ;  /* 0x000000040e0e7c24 */ /* 0x001fe2000f8e0203 */
[----:B-1----:R-:W-:-:S03]  /*0060*/  UIMAD UR4, UR4, UR5, URZ ;  /* 0x00000005040472a4 */ /* 0x002fc6000f8e02ff */
[----:B------:R-:W-:-:S05]  /*0070*/  IMAD R6, R14, 0x6, RZ ;  /* 0x000000060e067824 */ /* 0x000fca00078e02ff */
[----:B------:R-:W-:-:S13]  /*0080*/  ISETP.GT.AND P0, PT, R6, 0x7ffffff9, PT ;  /* 0x7ffffff90600780c */ /* 0x000fda0003f04270 */
[----:B------:R-:W-:Y:S05]  /*0090*/  @P0 EXIT ;  /* 0x000000000000094d */ /* 0x000fea0003800000 */
[----:B------:R-:W0:Y:S01]  /*00a0*/  S2R R5, SR_TID.Y ;  /* 0x0000000000057919 */ /* 0x000e220000002200 */
[----:B------:R-:W1:Y:S01]  /*00b0*/  LDCU.64 UR8, c[0x0][0x388] ;  /* 0x00007100ff0877ac */ /* 0x000e620008000a00 */
[----:B------:R-:W-:Y:S01]  /*00c0*/  BSSY.RECONVERGENT B0, `(.L_x_0) ;  /* 0x00000b1000007945 */ /* 0x000fe20003800200 */
[----:B------:R-:W2:Y:S01]  /*00d0*/  LDCU UR5, c[0x0][0x390] ;  /* 0x00007200ff0577ac */ /* 0x000ea20008000800 */
[----:B------:R-:W3:Y:S01]  /*00e0*/  LDCU.64 UR6, c[0x0][0x358] ;  /* 0x00006b00ff0677ac */ /* 0x000ee20008000a00 */
[----:B-1----:R-:W-:Y:S01]  /*00f0*/  I2FP.F32.S32 R4, UR8 ;  /* 0x0000000800047c45 */ /* 0x002fe20008201400 */
[----:B--2---:R-:W-:Y:S01]  /*0100*/  UIADD3 UR5, UPT, UPT, UR5, -0x1, URZ ;  /* 0xffffffff05057890 */ /* 0x004fe2000fffe0ff */
[----:B0-----:R-:W-:Y:S01]  /*0110*/  VIADD R5, R5, UR4 ;  /* 0x0000000405057c36 */ /* 0x001fe20008000000 */
[----:B------:R-:W-:-:S03]  /*0120*/  UIADD3 UR4, UPT, UPT, UR9, -0x1, URZ ;  /* 0xffffffff09047890 */ /* 0x000fc6000fffe0ff */
[----:B------:R-:W-:-:S04]  /*0130*/  IMAD R5, R5, 0x6, RZ ;  /* 0x0000000605057824 */ /* 0x000fc800078e02ff */
[C---:B------:R-:W-:Y:S01]  /*0140*/  VIADD R0, R5.reuse, 0x6 ;  /* 0x0000000605007836 */ /* 0x040fe20000000000 */
[----:B------:R-:W-:-:S13]  /*0150*/  ISETP.GT.AND P0, PT, R5, 0x7ffffff9, PT ;  /* 0x7ffffff90500780c */ /* 0x000fda0003f04270 */
[----:B---3--:R-:W-:Y:S05]  /*0160*/  @P0 BRA `(.L_x_1) ;  /* 0x0000000800980947 */ /* 0x008fea0003800000 */
[----:B------:R-:W-:Y:S01]  /*0170*/  ISETP.GE.AND P1, PT, R6, UR4, PT ;  /* 0x0000000406007c0c */ /* 0x000fe2000bf26270 */
[----:B------:R-:W0:Y:S01]  /*0180*/  LDC.64 R8, c[0x0][0x380] ;  /* 0x0000e000ff087b82 */ /* 0x000e220000000a00 */
[----:B------:R-:W-:Y:S02]  /*0190*/  IMAD R14, R14, 0x258, RZ ;  /* 0x000002580e0e7824 */ /* 0x000fe400078e02ff */
[----:B------:R-:W-:Y:S02]  /*01a0*/  ISETP.GT.AND P1, PT, R6, RZ, !P1 ;  /* 0x000000ff0600720c */ /* 0x000fe40004f24270 */
[C---:B------:R-:W-:Y:S01]  /*01b0*/  IMAD.IADD R17, R5.reuse, 0x1, R14 ;  /* 0x0000000105117824 */ /* 0x040fe200078e020e */
[C---:B------:R-:W-:Y:S02]  /*01c0*/  IADD3 R2, P3, PT, R5.reuse, R14, RZ ;  /* 0x0000000e05027210 */ /* 0x040fe40007f7e0ff */
[----:B------:R-:W1:Y:S01]  /*01d0*/  LDC.64 R10, c[0x0][0x380] ;  /* 0x0000e000ff0a7b82 */ /* 0x000e620000000a00 */
[----:B------:R-:W-:-:S02]  /*01e0*/  ISETP.LT.OR P2, PT, R5, 0x1, !P1 ;  /* 0x000000010500780c */ /* 0x000fc40004f41670 */
[----:B------:R-:W-:Y:S02]  /*01f0*/  IMAD.X R3, RZ, RZ, RZ, P3 ;  /* 0x000000ffff037224 */ /* 0x000fe400018e06ff */
[----:B------:R-:W-:Y:S02]  /*0200*/  ISETP.GE.OR P2, PT, R5, UR5, P2 ;  /* 0x0000000505007c0c */ /* 0x000fe40009746670 */
[----:B0-----:R-:W-:-:S11]  /*0210*/  LEA R12, P3, R2, R8, 0x2 ;  /* 0x00000008020c7211 */ /* 0x001fd600078610ff */
[C---:B------:R-:W-:Y:S02]  /*0220*/  @!P2 VIADD R21, R17.reuse, 0xffffffff ;  /* 0xffffffff1115a836 */ /* 0x040fe40000000000 */
[----:B------:R-:W-:Y:S01]  /*0230*/  @!P2 VIADD R19, R17, 0xffffff9c ;  /* 0xffffff9c1113a836 */ /* 0x000fe20000000000 */
[----:B------:R-:W-:Y:S01]  /*0240*/  LEA.HI.X R13, R2, R9, R3, 0x2, P3 ;  /* 0x00000009020d7211 */ /* 0x000fe200018f1403 */
[----:B-1----:R-:W-:-:S04]  /*0250*/  @!P2 IMAD.WIDE.U32 R20, R21, 0x4, R10 ;  /* 0x000000041514a825 */ /* 0x002fc800078e000a */
[----:B------:R-:W2:Y:S01]  /*0260*/  @!P2 LDG.E R23, desc[UR6][R12.64+0x4] ;  /* 0x000004060c17a981 */ /* 0x000ea2000c1e1900 */
[----:B------:R-:W-:-:S03]  /*0270*/  @!P2 IMAD.WIDE R18, R19, 0x4, R10 ;  /* 0x000000041312a825 */ /* 0x000fc600078e020a */
[----:B------:R-:W2:Y:S01]  /*0280*/  @!P2 LDG.E R20, desc[UR6][R20.64] ;  /* 0x000000061414a981 */ /* 0x000ea2000c1e1900 */
[----:B------:R-:W-:-:S03]  /*0290*/  IMAD.WIDE.U32 R16, R17, 0x4, R10 ;  /* 0x0000000411107825 */ /* 0x000fc600078e000a */
[----:B------:R-:W3:Y:S04]  /*02a0*/  @!P2 LDG.E R2, desc[UR6][R18.64] ;  /* 0x000000061202a981 */ /* 0x000ee8000c1e1900 */
[----:B------:R-:W3:Y:S04]  /*02b0*/  @!P2 LDG.E R3, desc[UR6][R18.64+0x320] ;  /* 0x000320061203a981 */ /* 0x000ee8000c1e1900 */
[----:B------:R-:W4:Y:S01]  /*02c0*/  @!P2 LDG.E R7, desc[UR6][R16.64] ;  /* 0x000000061007a981 */ /* 0x000f22000c1e1900 */
[----:B--2---:R-:W-:Y:S01]  /*02d0*/  @!P2 FADD R22, R20, R23 ;  /* 0x000000171416a221 */ /* 0x004fe20000000000 */
[----:B---3--:R-:W-:-:S04]  /*02e0*/  @!P2 FADD R15, R2, R3 ;  /* 0x00000003020fa221 */ /* 0x008fc80000000000 */
[----:B------:R-:W-:Y:S01]  /*02f0*/  @!P2 FADD R22, R15, R22 ;  /* 0x000000160f16a221 */ /* 0x000fe20000000000 */
[----:B----4-:R-:W-:Y:S08]  /*0300*/  @!P2 F2F.F64.F32 R2, R7 ;  /* 0x000000070002a310 */ /* 0x010ff00000201800 */
[----:B------:R-:W0:Y:S02]  /*0310*/  @!P2 F2F.F64.F32 R22, R22 ;  /* 0x000000160016a310 */ /* 0x000e240000201800 */
[----:B0-----:R-:W-:-:S10]  /*0320*/  @!P2 DFMA R2, R22, -0.25, R2 ;  /* 0xbfd000001602a82b */ /* 0x001fd40000000002 */
[----:B------:R-:W0:Y:S02]  /*0330*/  @!P2 F2F.F32.F64 R2, R2 ;  /* 0x000000020002a310 */ /* 0x000e240000301000 */
[----:B0-----:R-:W-:-:S04]  /*0340*/  @!P2 FFMA R15, -R4, R2, R7 ;  /* 0x00000002040fa223 */ /* 0x001fc80000000107 */
[----:B------:R-:W-:Y:S01]  /*0350*/  @!P2 FADD R19, |R15|, -RZ ;  /* 0x800000ff0f13a221 */ /* 0x000fe20000000200 */
[----:B------:R-:W-:-:S04]  /*0360*/  IADD3 R15, PT, PT, R5, 0x1, RZ ;  /* 0x00000001050f7810 */ /* 0x000fc80007ffe0ff */
[----:B------:R0:W-:Y:S01]  /*0370*/  @!P2 STG.E desc[UR6][R16.64], R19 ;  /* 0x000000131000a986 */ /* 0x0001e2000c101906 */
[----:B------:R-:W-:-:S13]  /*0380*/  ISETP.GE.AND P2, PT, R15, R0, PT ;  /* 0x000000000f00720c */ /* 0x000fda0003f46270 */
[----:B0-----:R-:W-:Y:S05]  /*0390*/  @P2 BRA `(.L_x_1) ;  /* 0x00000008000c2947 */ /* 0x001fea0003800000 */
[----:B------:R-:W-:Y:S01]  /*03a0*/  ISETP.LT.OR P2, PT, R5, RZ, !P1 ;  /* 0x000000ff0500720c */ /* 0x000fe20004f41670 */
[C---:B------:R-:W-:Y:S01]  /*03b0*/  VIADD R0, R14.reuse, 0x64 ;  /* 0x000000640e007836 */ /* 0x040fe20000000000 */
[----:B------:R-:W-:Y:S01]  /*03c0*/  SHF.R.S32.HI R7, RZ, 0x1f, R5 ;  /* 0x0000001fff077819 */ /* 0x000fe20000011405 */
[----:B------:R-:W-:Y:S01]  /*03d0*/  VIADD R2, R14, 0xffffff9c ;  /* 0xffffff9c0e027836 */ /* 0x000fe20000000000 */
[----:B------:R-:W-:-:S04]  /*03e0*/  ISETP.GE.OR P2, PT, R15, UR5, P2 ;  /* 0x000000050f007c0c */ /* 0x000fc80009746670 */
[----:B------:R-:W-:-:S04]  /*03f0*/  IADD3 R15, P3, PT, R5, R2, RZ ;  /* 0x00000002050f7210 */ /* 0x000fc80007f7e0ff */
[----:B------:R-:W-:Y:S02]  /*0400*/  LEA.HI.X.SX32 R22, R2, R7, 0x1, P3 ;  /* 0x0000000702167211 */ /* 0x000fe400018f0eff */
[----:B------:R-:W-:-:S03]  /*0410*/  LEA R2, P3, R15, R8, 0x2 ;  /* 0x000000080f027211 */ /* 0x000fc600078610ff */
[----:B------:R-:W-:Y:S01]  /*0420*/  @!P2 IADD3 R3, P4, PT, R5, R0, RZ ;  /* 0x000000000503a210 */ /* 0x000fe20007f9e0ff */
[----:B------:R-:W2:Y:S03]  /*0430*/  @!P2 LDG.E R23, desc[UR6][R16.64] ;  /* 0x000000061017a981 */ /* 0x000ea6000c1e1900 */
[----:B------:R-:W-:Y:S02]  /*0440*/  @!P2 LEA.HI.X.SX32 R18, R0, RZ, 0x1, P4 ;  /* 0x000000ff0012a211 */ /* 0x000fe400020f0eff */
[----:B------:R-:W-:-:S04]  /*0450*/  @!P2 LEA R20, P4, R3, R8, 0x2 ;  /* 0x000000080314a211 */ /* 0x000fc800078810ff */
[-C--:B------:R-:W-:Y:S02]  /*0460*/  @!P2 LEA.HI.X R21, R3, R9.reuse, R18, 0x2, P4 ;  /* 0x000000090315a211 */ /* 0x080fe400020f1412 */
[----:B------:R-:W-:Y:S01]  /*0470*/  LEA.HI.X R3, R15, R9, R22, 0x2, P3 ;  /* 0x000000090f037211 */ /* 0x000fe200018f1416 */
[----:B------:R-:W2:Y:S04]  /*0480*/  @!P2 LDG.E R18, desc[UR6][R12.64+0x8] ;  /* 0x000008060c12a981 */ /* 0x000ea8000c1e1900 */
[----:B------:R-:W3:Y:S04]  /*0490*/  @!P2 LDG.E R21, desc[UR6][R20.64+0x4] ;  /* 0x000004061415a981 */ /* 0x000ee8000c1e1900 */
[----:B------:R-:W3:Y:S04]  /*04a0*/  @!P2 LDG.E R22, desc[UR6][R2.64+0x4] ;  /* 0x000004060216a981 */ /* 0x000ee8000c1e1900 */
[----:B------:R-:W4:Y:S01]  /*04b0*/  @!P2 LDG.E R15, desc[UR6][R12.64+0x4] ;  /* 0x000004060c0fa981 */ /* 0x000f22000c1e1900 */
[C---:B------:R-:W-:Y:S01]  /*04c0*/  ISETP.LT.OR P3, PT, R5.reuse, -0x1, !P1 ;  /* 0xffffffff0500780c */ /* 0x040fe20004f61670 */
[----:B------:R-:W-:-:S02]  /*04d0*/  IMAD.IADD R25, R5, 0x1, R14 ;  /* 0x0000000105197824 */ /* 0x000fc400078e020e */
[----:B--2---:R-:W-:Y:S01]  /*04e0*/  @!P2 FADD R23, R18, R23 ;  /* 0x000000171217a221 */ /* 0x004fe20000000000 */
[----:B---3--:R-:W-:-:S04]  /*04f0*/  @!P2 FADD R22, R22, R21 ;  /* 0x000000151616a221 */ /* 0x008fc80000000000 */
[----:B------:R-:W-:Y:S01]  /*0500*/  @!P2 FADD R24, R22, R23 ;  /* 0x000000171618a221 */ /* 0x000fe20000000000 */
[----:B----4-:R-:W-:Y:S08]  /*0510*/  @!P2 F2F.F64.F32 R18, R15 ;  /* 0x0000000f0012a310 */ /* 0x010ff00000201800 */
[----:B------:R-:W0:Y:S02]  /*0520*/  @!P2 F2F.F64.F32 R22, R24 ;  /* 0x000000180016a310 */ /* 0x000e240000201800 */
[----:B0-----:R-:W-:Y:S01]  /*0530*/  @!P2 DFMA R22, R22, -0.25, R18 ;  /* 0xbfd000001616a82b */ /* 0x001fe20000000012 */
[----:B------:R-:W-:-:S05]  /*0540*/  VIADD R19, R5, 0x2 ;  /* 0x0000000205137836 */ /* 0x000fca0000000000 */
[----:B------:R-:W-:-:S04]  /*0550*/  ISETP.GE.OR P3, PT, R19, UR5, P3 ;  /* 0x0000000513007c0c */ /* 0x000fc80009f66670 */
[----:B------:R-:W0:Y:S01]  /*0560*/  @!P2 F2F.F32.F64 R22, R22 ;  /* 0x000000160016a310 */ /* 0x000e220000301000 */
[----:B------:R-:W-:-:S08]  /*0570*/  IADD3 R17, P4, PT, R14, R19, RZ ;  /* 0x000000130e117210 */ /* 0x000fd00007f9e0ff */
[----:B------:R-:W-:Y:S01]  /*0580*/  @!P3 IADD3 R21, P5, PT, R5, R0, RZ ;  /* 0x000000000515b210 */ /* 0x000fe20007fbe0ff */
[----:B------:R-:W-:Y:S01]  /*0590*/  IMAD.X R26, RZ, RZ, RZ, P4 ;  /* 0x000000ffff1a7224 */ /* 0x000fe200020e06ff */
[----:B------:R-:W-:Y:S02]  /*05a0*/  LEA R16, P4, R17, R8, 0x2 ;  /* 0x0000000811107211 */ /* 0x000fe400078810ff */
[----:B------:R-:W-:Y:S01]  /*05b0*/  @!P3 LEA.HI.X.SX32 R18, R0, R7, 0x1, P5 ;  /* 0x000000070012b211 */ /* 0x000fe200028f0eff */
[----:B0-----:R-:W-:Y:S01]  /*05c0*/  @!P2 FFMA R15, -R4, R22, R15 ;  /* 0x00000016040fa223 */ /* 0x001fe2000000010f */
[----:B------:R-:W-:Y:S01]  /*05d0*/  @!P3 LEA R20, P5, R21, R8, 0x2 ;  /* 0x000000081514b211 */ /* 0x000fe200078a10ff */
[----:B------:R-:W-:Y:S01]  /*05e0*/  IMAD.WIDE.U32 R22, R25, 0x4, R10 ;  /* 0x0000000419167825 */ /* 0x000fe200078e000a */
[----:B------:R-:W-:-:S03]  /*05f0*/  LEA.HI.X R17, R17, R9, R26, 0x2, P4 ;  /* 0x0000000911117211 */ /* 0x000fc600020f141a */
[----:B------:R-:W-:Y:S01]  /*0600*/  @!P2 FADD R29, |R15|, -RZ ;  /* 0x800000ff0f1da221 */ /* 0x000fe20000000200 */
[----:B------:R-:W-:Y:S02]  /*0610*/  @!P3 LEA.HI.X R21, R21, R9, R18, 0x2, P5 ;  /* 0x000000091515b211 */ /* 0x000fe400028f1412 */
[----:B------:R-:W-:Y:S02]  /*0620*/  IADD3 R19, PT, PT, R14, R19, RZ ;  /* 0x000000130e137210 */ /* 0x000fe40007ffe0ff */
[----:B------:R0:W-:Y:S04]  /*0630*/  @!P2 STG.E desc[UR6][R12.64+0x4], R29 ;  /* 0x0000041d0c00a986 */ /* 0x0001e8000c101906 */
[----:B------:R1:W2:Y:S01]  /*0640*/  @!P3 LDG.E R21, desc[UR6][R20.64+0x8] ;  /* 0x000008061415b981 */ /* 0x0002a2000c1e1900 */
[----:B------:R-:W-:-:S03]  /*0650*/  IMAD.WIDE.U32 R18, R19, 0x4, R10 ;  /* 0x0000000413127825 */ /* 0x000fc600078e000a */
[----:B------:R-:W3:Y:S04]  /*0660*/  @!P3 LDG.E R22, desc[UR6][R22.64+0x4] ;  /* 0x000004061616b981 */ /* 0x000ee8000c1e1900 */
[----:B------:R-:W2:Y:S04]  /*0670*/  @!P3 LDG.E R24, desc[UR6][R2.64+0x8] ;  /* 0x000008060218b981 */ /* 0x000ea8000c1e1900 */
[----:B------:R-:W3:Y:S04]  /*0680*/  @!P3 LDG.E R25, desc[UR6][R16.64+0x4] ;  /* 0x000004061019b981 */ /* 0x000ee8000c1e1900 */
[----:B------:R-:W4:Y:S01]  /*0690*/  @!P3 LDG.E R15, desc[UR6][R18.64] ;  /* 0x00000006120fb981 */ /* 0x000f22000c1e1900 */
[C---:B-1----:R-:W-:Y:S01]  /*06a0*/  VIADD R20, R5.reuse, 0x3 ;  /* 0x0000000305147836 */ /* 0x042fe20000000000 */
[----:B------:R-:W-:-:S04]  /*06b0*/  ISETP.LT.OR P2, PT, R5, -0x2, !P1 ;  /* 0xfffffffe0500780c */ /* 0x000fc80004f41670 */
[----:B------:R-:W-:Y:S01]  /*06c0*/  ISETP.GE.OR P2, PT, R20, UR5, P2 ;  /* 0x0000000514007c0c */ /* 0x000fe20009746670 */
[----:B--2---:R-:W-:Y:S01]  /*06d0*/  @!P3 FADD R26, R24, R21 ;  /* 0x00000015181ab221 */ /* 0x004fe20000000000 */
[----:B---3--:R-:W-:-:S04]  /*06e0*/  @!P3 FADD R27, R22, R25 ;  /* 0x00000019161bb221 */ /* 0x008fc80000000000 */
[----:B------:R-:W-:Y:S01]  /*06f0*/  @!P3 FADD R26, R26, R27 ;  /* 0x0000001b1a1ab221 */ /* 0x000fe20000000000 */
[----:B----4-:R-:W-:Y:S08]  /*0700*/  @!P3 F2F.F64.F32 R24, R15 ;  /* 0x0000000f0018b310 */ /* 0x010ff00000201800 */
[----:B0-----:R-:W0:Y:S02]  /*0710*/  @!P3 F2F.F64.F32 R12, R26 ;  /* 0x0000001a000cb310 */ /* 0x001e240000201800 */
[----:B0-----:R-:W-:-:S10]  /*0720*/  @!P3 DFMA R24, R12, -0.25, R24 ;  /* 0xbfd000000c18b82b */ /* 0x001fd40000000018 */
[----:B------:R-:W0:Y:S01]  /*0730*/  @!P3 F2F.F32.F64 R24, R24 ;  /* 0x000000180018b310 */ /* 0x000e220000301000 */
[----:B------:R-:W-:-:S04]  /*0740*/  @!P2 IADD3 R13, P4, PT, R5, R0, RZ ;  /* 0x00000000050da210 */ /* 0x000fc80007f9e0ff */
[----:B------:R-:W-:Y:S02]  /*0750*/  @!P2 LEA.HI.X.SX32 R20, R0, R7, 0x1, P4 ;  /* 0x000000070014a211 */ /* 0x000fe400020f0eff */
[----:B------:R-:W-:-:S04]  /*0760*/  @!P2 LEA R12, P4, R13, R8, 0x2 ;  /* 0x000000080d0ca211 */ /* 0x000fc800078810ff */
[----:B------:R-:W-:Y:S01]  /*0770*/  @!P2 LEA.HI.X R13, R13, R9, R20, 0x2, P4 ;  /* 0x000000090d0da211 */ /* 0x000fe200020f1414 */
[----:B0-----:R-:W-:-:S04]  /*0780*/  @!P3 FFMA R15, -R4, R24, R15 ;  /* 0x00000018040fb223 */ /* 0x001fc8000000010f */
[----:B------:R-:W-:Y:S02]  /*0790*/  @!P3 FADD R27, |R15|, -RZ ;  /* 0x800000ff0f1bb221 */ /* 0x000fe40000000200 */
[----:B------:R-:W2:Y:S04]  /*07a0*/  @!P2 LDG.E R15, desc[UR6][R18.64+0x4] ;  /* 0x00000406120fa981 */ /* 0x000ea8000c1e1900 */
[----:B------:R0:W-:Y:S04]  /*07b0*/  @!P3 STG.E desc[UR6][R18.64], R27 ;  /* 0x0000001b1200b986 */ /* 0x0001e8000c101906 */
[----:B------:R1:W3:Y:S04]  /*07c0*/  @!P2 LDG.E R16, desc[UR6][R16.64+0x8] ;  /* 0x000008061010a981 */ /* 0x0002e8000c1e1900 */
[----:B------:R-:W4:Y:S04]  /*07d0*/  @!P2 LDG.E R13, desc[UR6][R12.64+0xc] ;  /* 0x00000c060c0da981 */ /* 0x000f28000c1e1900 */
[----:B------:R-:W4:Y:S04]  /*07e0*/  @!P2 LDG.E R20, desc[UR6][R2.64+0xc] ;  /* 0x00000c060214a981 */ /* 0x000f28000c1e1900 */
[----:B------:R-:W3:Y:S01]  /*07f0*/  @!P2 LDG.E R23, desc[UR6][R18.64] ;  /* 0x000000061217a981 */ /* 0x000ee2000c1e1900 */
[C---:B-1----:R-:W-:Y:S01]  /*0800*/  VIADD R17, R5.reuse, 0x4 ;  /* 0x0000000405117836 */ /* 0x042fe20000000000 */
[----:B------:R-:W-:-:S04]  /*0810*/  ISETP.LT.OR P3, PT, R5, -0x3, !P1 ;  /* 0xfffffffd0500780c */ /* 0x000fc80004f61670 */
[----:B------:R-:W-:Y:S01]  /*0820*/  ISETP.GE.OR P3, PT, R17, UR5, P3 ;  /* 0x0000000511007c0c */ /* 0x000fe20009f66670 */
[----:B----4-:R-:W-:Y:S01]  /*0830*/  @!P2 FADD R22, R20, R13 ;  /* 0x0000000d1416a221 */ /* 0x010fe20000000000 */
[----:B---3--:R-:W-:-:S04]  /*0840*/  @!P2 FADD R23, R16, R23 ;  /* 0x000000171017a221 */ /* 0x008fc80000000000 */
[----:B------:R-:W-:Y:S01]  /*0850*/  @!P2 FADD R22, R22, R23 ;  /* 0x000000171616a221 */ /* 0x000fe20000000000 */
[----:B--2---:R-:W-:Y:S08]  /*0860*/  @!P2 F2F.F64.F32 R20, R15 ;  /* 0x0000000f0014a310 */ /* 0x004ff00000201800 */
[----:B------:R-:W1:Y:S02]  /*0870*/  @!P2 F2F.F64.F32 R22, R22 ;  /* 0x000000160016a310 */ /* 0x000e640000201800 */
[----:B-1----:R-:W-:-:S10]  /*0880*/  @!P2 DFMA R20, R22, -0.25, R20 ;  /* 0xbfd000001614a82b */ /* 0x002fd40000000014 */
[----:B------:R-:W1:Y:S01]  /*0890*/  @!P2 F2F.F32.F64 R20, R20 ;  /* 0x000000140014a310 */ /* 0x000e620000301000 */
[C---:B------:R-:W-:Y:S02]  /*08a0*/  IADD3 R13, P4, PT, R14.reuse, R17, RZ ;  /* 0x000000110e0d7210 */ /* 0x040fe40007f9e0ff */
[----:B------:R-:W-:Y:S01]  /*08b0*/  @!P3 IADD3 R23, P5, PT, R5, R0, RZ ;  /* 0x000000000517b210 */ /* 0x000fe20007fbe0ff */
[----:B------:R-:W-:Y:S02]  /*08c0*/  IMAD.IADD R17, R14, 0x1, R17 ;  /* 0x000000010e117824 */ /* 0x000fe400078e0211 */
[----:B------:R-:W-:Y:S01]  /*08d0*/  IMAD.X R16, RZ, RZ, RZ, P4 ;  /* 0x000000ffff107224 */ /* 0x000fe200020e06ff */
[----:B------:R-:W-:Y:S02]  /*08e0*/  @!P3 LEA.HI.X.SX32 R22, R0, R7, 0x1, P5 ;  /* 0x000000070016b211 */ /* 0x000fe400028f0eff */
[-C--:B------:R-:W-:Y:S02]  /*08f0*/  @!P3 LEA R14, P5, R23, R8.reuse, 0x2 ;  /* 0x00000008170eb211 */ /* 0x080fe400078a10ff */
[----:B------:R-:W-:Y:S01]  /*0900*/  LEA R12, P4, R13, R8, 0x2 ;  /* 0x000000080d0c7211 */ /* 0x000fe200078810ff */
[----:B-1----:R-:W-:-:S03]  /*0910*/  @!P2 FFMA R15, -R4, R20, R15 ;  /* 0x00000014040fa223 */ /* 0x002fc6000000010f */
[-C--:B------:R-:W-:Y:S01]  /*0920*/  LEA.HI.X R13, R13, R9.reuse, R16, 0x2, P4 ;  /* 0x000000090d0d7211 */ /* 0x080fe200020f1410 */
[----:B------:R-:W-:Y:S01]  /*0930*/  @!P2 FADD R25, |R15|, -RZ ;  /* 0x800000ff0f19a221 */ /* 0x000fe20000000200 */
[----:B------:R-:W-:Y:S01]  /*0940*/  @!P3 LEA.HI.X R15, R23, R9, R22, 0x2, P5 ;  /* 0x00000009170fb211 */ /* 0x000fe200028f1416 */
[----:B------:R-:W-:-:S03]  /*0950*/  IMAD.WIDE.U32 R10, R17, 0x4, R10 ;  /* 0x00000004110a7825 */ /* 0x000fc600078e000a */
[----:B------:R0:W-:Y:S04]  /*0960*/  @!P2 STG.E desc[UR6][R18.64+0x4], R25 ;  /* 0x000004191200a986 */ /* 0x0001e8000c101906 */
[----:B------:R-:W2:Y:S04]  /*0970*/  @!P3 LDG.E R22, desc[UR6][R18.64+0x4] ;  /* 0x000004061216b981 */ /* 0x000ea8000c1e1900 */
[----:B------:R-:W3:Y:S04]  /*0980*/  @!P3 LDG.E R15, desc[UR6][R14.64+0x10] ;  /* 0x000010060e0fb981 */ /* 0x000ee8000c1e1900 */
[----:B------:R-:W3:Y:S04]  /*0990*/  @!P3 LDG.E R16, desc[UR6][R2.64+0x10] ;  /* 0x000010060210b981 */ /* 0x000ee8000c1e1900 */
[----:B------:R-:W2:Y:S04]  /*09a0*/  @!P3 LDG.E R17, desc[UR6][R12.64+0x4] ;  /* 0x000004060c11b981 */ /* 0x000ea8000c1e1900 */
[----:B------:R-:W4:Y:S01]  /*09b0*/  @!P3 LDG.E R23, desc[UR6][R10.64] ;  /* 0x000000060a17b981 */ /* 0x000f22000c1e1900 */
[----:B------:R-:W-:Y:S01]  /*09c0*/  ISETP.LT.OR P1, PT, R5, -0x4, !P1 ;  /* 0xfffffffc0500780c */ /* 0x000fe20004f21670 */
[----:B---3--:R-:W-:Y:S01]  /*09d0*/  @!P3 FADD R20, R16, R15 ;  /* 0x0000000f1014b221 */ /* 0x008fe20000000000 */
[----:B--2---:R-:W-:-:S04]  /*09e0*/  @!P3 FADD R21, R17, R22 ;  /* 0x000000161115b221 */ /* 0x004fc80000000000 */
[----:B------:R-:W-:Y:S01]  /*09f0*/  @!P3 FADD R20, R20, R21 ;  /* 0x000000151414b221 */ /* 0x000fe20000000000 */
[----:B----4-:R-:W-:Y:S08]  /*0a00*/  @!P3 F2F.F64.F32 R16, R23 ;  /* 0x000000170010b310 */ /* 0x010ff00000201800 */
[----:B------:R-:W1:Y:S02]  /*0a10*/  @!P3 F2F.F64.F32 R20, R20 ;  /* 0x000000140014b310 */ /* 0x000e640000201800 */
[----:B-1----:R-:W-:-:S10]  /*0a20*/  @!P3 DFMA R16, R20, -0.25, R16 ;  /* 0xbfd000001410b82b */ /* 0x002fd40000000010 */
[----:B------:R-:W1:Y:S02]  /*0a30*/  @!P3 F2F.F32.F64 R16, R16 ;  /* 0x000000100010b310 */ /* 0x000e640000301000 */
[----:B-1----:R-:W-:-:S04]  /*0a40*/  @!P3 FFMA R14, -R4, R16, R23 ;  /* 0x00000010040eb223 */ /* 0x002fc80000000117 */
[----:B------:R-:W-:Y:S01]  /*0a50*/  @!P3 FADD R15, |R14|, -RZ ;  /* 0x800000ff0e0fb221 */ /* 0x000fe20000000200 */
[----:B------:R-:W-:-:S04]  /*0a60*/  VIADD R14, R5, 0x5 ;  /* 0x00000005050e7836 */ /* 0x000fc80000000000 */
[----:B------:R0:W-:Y:S01]  /*0a70*/  @!P3 STG.E desc[UR6][R10.64], R15 ;  /* 0x0000000f0a00b986 */ /* 0x0001e2000c101906 */
[----:B------:R-:W-:-:S13]  /*0a80*/  ISETP.GE.OR P1, PT, R14, UR5, P1 ;  /* 0x000000050e007c0c */ /* 0x000fda0008f26670 */
[----:B0-----:R-:W-:Y:S05]  /*0a90*/  @P1 BRA `(.L_x_1) ;  /* 0x00000000004c1947 */ /* 0x001fea0003800000 */
[----:B------:R-:W-:Y:S01]  /*0aa0*/  IADD3 R14, P1, PT, R5, R0, RZ ;  /* 0x00000000050e7210 */ /* 0x000fe20007f3e0ff */
[----:B------:R-:W2:Y:S03]  /*0ab0*/  LDG.E R2, desc[UR6][R2.64+0x14] ;  /* 0x0000140602027981 */ /* 0x000ea6000c1e1900 */
[----:B------:R-:W-:Y:S01]  /*0ac0*/  LEA.HI.X.SX32 R0, R0, R7, 0x1, P1 ;  /* 0x0000000700007211 */ /* 0x000fe200008f0eff */
[----:B------:R-:W3:Y:S01]  /*0ad0*/  LDG.E R12, desc[UR6][R12.64+0x8] ;  /* 0x000008060c0c7981 */ /* 0x000ee2000c1e1900 */
[----:B------:R-:W-:-:S03]  /*0ae0*/  LEA R16, P1, R14, R8, 0x2 ;  /* 0x000000080e107211 */ /* 0x000fc600078210ff */
[----:B------:R-:W3:Y:S01]  /*0af0*/  LDG.E R15, desc[UR6][R10.64] ;  /* 0x000000060a0f7981 */ /* 0x000ee2000c1e1900 */
[----:B------:R-:W-:-:S03]  /*0b00*/  LEA.HI.X R17, R14, R9, R0, 0x2, P1 ;  /* 0x000000090e117211 */ /* 0x000fc600008f1400 */
[----:B------:R-:W4:Y:S04]  /*0b10*/  LDG.E R7, desc[UR6][R10.64+0x4] ;  /* 0x000004060a077981 */ /* 0x000f28000c1e1900 */
[----:B------:R-:W2:Y:S01]  /*0b20*/  LDG.E R17, desc[UR6][R16.64+0x14] ;  /* 0x0000140610117981 */ /* 0x000ea2000c1e1900 */
[----:B---3--:R-:W-:Y:S01]  /*0b30*/  FADD R15, R12, R15 ;  /* 0x0000000f0c0f7221 */ /* 0x008fe20000000000 */
[----:B--2---:R-:W-:-:S04]  /*0b40*/  FADD R0, R2, R17 ;  /* 0x0000001102007221 */ /* 0x004fc80000000000 */
[----:B------:R-:W-:Y:S01]  /*0b50*/  FADD R15, R0, R15 ;  /* 0x0000000f000f7221 */ /* 0x000fe20000000000 */
[----:B----4-:R-:W-:Y:S08]  /*0b60*/  F2F.F64.F32 R8, R7 ;  /* 0x0000000700087310 */ /* 0x010ff00000201800 */
[----:B------:R-:W0:Y:S02]  /*0b70*/  F2F.F64.F32 R14, R15 ;  /* 0x0000000f000e7310 */ /* 0x000e240000201800 */
[----:B0-----:R-:W-:-:S10]  /*0b80*/  DFMA R8, R14, -0.25, R8 ;  /* 0xbfd000000e08782b */ /* 0x001fd40000000008 */
[----:B------:R-:W0:Y:S02]  /*0b90*/  F2F.F32.F64 R8, R8 ;  /* 0x0000000800087310 */ /* 0x000e240000301000 */
[----:B0-----:R-:W-:-:S04]  /*0ba0*/  FFMA R0, -R4, R8, R7 ;  /* 0x0000000804007223 */ /* 0x001fc80000000107 */
[----:B------:R-:W-:-:S05]  /*0bb0*/  FADD R3, |R0|, -RZ ;  /* 0x800000ff00037221 */ /* 0x000fca0000000200 */
[----:B------:R0:W-:Y:S02]  /*0bc0*/  STG.E desc[UR6][R10.64+0x4], R3 ;  /* 0x000004030a007986 */ /* 0x0001e4000c101906 */
.L_x_1:
[----:B------:R-:W-:Y:S05]  /*0bd0*/  BSYNC.RECONVERGENT B0 ;  /* 0x0000000000007941 */ /* 0x000fea0003800200 */
.L_x_0:
[C---:B0-----:R-:W-:Y:S01]  /*0be0*/  VIADD R3, R6.reuse, 0x6 ;  /* 0x0000000606037836 */ /* 0x041fe20000000000 */
[----:B------:R-:W-:-:S04]  /*0bf0*/  IADD3 R0, PT, PT, R6, 0x1, RZ ;  /* 0x0000000106007810 */ /* 0x000fc80007ffe0ff */
[----:B------:R-:W-:-:S13]  /*0c00*/  ISETP.GE.OR P0, PT, R0, R3, P0 ;  /* 0x000000030000720c */ /* 0x000fda0000706670 */
[----:B------:R-:W-:Y:S05]  /*0c10*/  @P0 EXIT ;  /* 0x000000000000094d */ /* 0x000fea0003800000 */
[----:B------:R-:W-:Y:S01]  /*0c20*/  ISETP.GE.AND P1, PT, R0, UR4, PT ;  /* 0x0000000400007c0c */ /* 0x000fe2000bf26270 */
[----:B------:R-:W0:Y:S01]  /*0c30*/  LDC.64 R10, c[0x0][0x380] ;  /* 0x0000e000ff0a7b82 */ /* 0x000e220000000a00 */
[----:B------:R-:W1:Y:S01]  /*0c40*/  LDCU.64 UR8, c[0x0][0x380] ;  /* 0x00007000ff0877ac */ /* 0x000e620008000a00 */
[----:B------:R-:W-:Y:S01]  /*0c50*/  IMAD.MOV.U32 R3, RZ, RZ, 0x64 ;  /* 0x00000064ff037424 */ /* 0x000fe200078e00ff */
[----:B------:R-:W-:-:S03]  /*0c60*/  ISETP.GT.AND P1, PT, R6, -0x1, !P1 ;  /* 0xffffffff0600780c */ /* 0x000fc60004f24270 */
[----:B------:R-:W-:Y:S01]  /*0c70*/  IMAD R3, R6, R3, 0x64 ;  /* 0x0000006406037424 */ /* 0x000fe200078e0203 */
[----:B------:R-:W-:-:S03]  /*0c80*/  ISETP.LT.OR P0, PT, R5, 0x1, !P1 ;  /* 0x000000010500780c */ /* 0x000fc60004f01670 */
[C---:B------:R-:W-:Y:S01]  /*0c90*/  IMAD.IADD R17, R5.reuse, 0x1, R3 ;  /* 0x0000000105117824 */ /* 0x040fe200078e0203 */
[C---:B------:R-:W-:Y:S02]  /*0ca0*/  ISETP.GE.OR P2, PT, R5.reuse, UR5, P0 ;  /* 0x0000000505007c0c */ /* 0x040fe40008746670 */
[----:B------:R-:W-:-:S04]  /*0cb0*/  IADD3 R0, P3, PT, R5, R3, RZ ;  /* 0x0000000305007210 */ /* 0x000fc80007f7e0ff */
[----:B------:R-:W-:Y:S02]  /*0cc0*/  IADD3.X R7, PT, PT, RZ, RZ, RZ, P3, !PT ;  /* 0x000000ffff077210 */ /* 0x000fe40001ffe4ff */
[----:B-1----:R-:W-:-:S04]  /*0cd0*/  LEA R18, P4, R0, UR8, 0x2 ;  /* 0x0000000800127c11 */ /* 0x002fc8000f8810ff */
[----:B------:R-:W-:Y:S01]  /*0ce0*/  LEA.HI.X R19, R0, UR9, R7, 0x2, P4 ;  /* 0x0000000900137c11 */ /* 0x000fe2000a0f1407 */
[C---:B------:R-:W-:Y:S02]  /*0cf0*/  @!P2 VIADD R15, R17.reuse, 0xffffffff ;  /* 0xffffffff110fa836 */ /* 0x040fe40000000000 */
[----:B------:R-:W-:Y:S02]  /*0d00*/  @!P2 VIADD R13, R17, 0xffffff9c ;  /* 0xffffff9c110da836 */ /* 0x000fe40000000000 */
[--C-:B0-----:R-:W-:Y:S01]  /*0d10*/  @!P2 IMAD.WIDE.U32 R14, R15, 0x4, R10.reuse ;  /* 0x000000040f0ea825 */ /* 0x101fe200078e000a */
[----:B------:R-:W2:Y:S03]  /*0d20*/  @!P2 LDG.E R21, desc[UR6][R18.64+0x4] ;  /* 0x000004061215a981 */ /* 0x000ea6000c1e1900 */
[--C-:B------:R-:W-:Y:S02]  /*0d30*/  @!P2 IMAD.WIDE R12, R13, 0x4, R10.reuse ;  /* 0x000000040d0ca825 */ /* 0x100fe400078e020a */
[----:B------:R-:W2:Y:S02]  /*0d40*/  @!P2 LDG.E R14, desc[UR6][R14.64] ;  /* 0x000000060e0ea981 */ /* 0x000ea4000c1e1900 */
[----:B------:R-:W-:-:S02]  /*0d50*/  IMAD.WIDE.U32 R16, R17, 0x4, R10 ;  /* 0x0000000411107825 */ /* 0x000fc400078e000a */
[----:B------:R-:W3:Y:S04]  /*0d60*/  @!P2 LDG.E R0, desc[UR6][R12.64] ;  /* 0x000000060c00a981 */ /* 0x000ee8000c1e1900 */
[----:B------:R0:W3:Y:S04]  /*0d70*/  @!P2 LDG.E R9, desc[UR6][R12.64+0x320] ;  /* 0x000320060c09a981 */ /* 0x0000e8000c1e1900 */
[----:B------:R-:W4:Y:S01]  /*0d80*/  @!P2 LDG.E R7, desc[UR6][R16.64] ;  /* 0x000000061007a981 */ /* 0x000f22000c1e1900 */
[C---:B0-----:R-:W-:Y:S02]  /*0d90*/  VIADD R13, R5.reuse, 0x6 ;  /* 0x00000006050d7836 */ /* 0x041fe40000000000 */
[----:B------:R-:W-:-:S05]  /*0da0*/  VIADD R12, R5, 0x1 ;  /* 0x00000001050c7836 */ /* 0x000fca0000000000 */
[----:B------:R-:W-:Y:S01]  /*0db0*/  ISETP.GE.AND P5, PT, R12, R13, PT ;  /* 0x0000000d0c00720c */ /* 0x000fe20003fa6270 */
[----:B------:R-:W-:Y:S01]  /*0dc0*/  BSSY.RECONVERGENT B0, `(.L_x_2) ;  /* 0x0000080000007945 */ /* 0x000fe20003800200 */
[----:B------:R-:W-:Y:S02]  /*0dd0*/  VIADD R2, R3, 0x64 ;  /* 0x0000006403027836 */ /* 0x000fe40000000000 */
[----:B--2---:R-:W-:Y:S01]  /*0de0*/  @!P2 FADD R21, R14, R21 ;  /* 0x000000150e15a221 */ /* 0x004fe20000000000 */
[----:B---3--:R-:W-:-:S04]  /*0df0*/  @!P2 FADD R0, R0, R9 ;  /* 0x000000090000a221 */ /* 0x008fc80000000000 */
[----:B------:R-:W-:Y:S01]  /*0e00*/  @!P2 FADD R21, R0, R21 ;  /* 0x000000150015a221 */ /* 0x000fe20000000000 */
[----:B----4-:R-:W-:Y:S08]  /*0e10*/  @!P2 F2F.F64.F32 R8, R7 ;  /* 0x000000070008a310 */ /* 0x010ff00000201800 */
[----:B------:R-:W0:Y:S02]  /*0e20*/  @!P2 F2F.F64.F32 R20, R21 ;  /* 0x000000150014a310 */ /* 0x000e240000201800 */
[----:B0-----:R-:W-:Y:S01]  /*0e30*/  @!P2 DFMA R8, R20, -0.25, R8 ;  /* 0xbfd000001408a82b */ /* 0x001fe20000000008 */
[----:B------:R-:W-:-:S09]  /*0e40*/  VIADD R0, R6, 0x2 ;  /* 0x0000000206007836 */ /* 0x000fd20000000000 */
[----:B------:R-:W0:Y:S01]  /*0e50*/  @!P2 F2F.F32.F64 R8, R8 ;  /* 0x000000080008a310 */ /* 0x000e220000301000 */
[----:B------:R-:W-:Y:S01]  /*0e60*/  ISETP.GE.AND P0, PT, R0, UR4, PT ;  /* 0x0000000400007c0c */ /* 0x000fe2000bf06270 */
[----:B0-----:R-:W-:-:S04]  /*0e70*/  @!P2 FFMA R0, -R4, R8, R7 ;  /* 0x000000080400a223 */ /* 0x001fc80000000107 */
[----:B------:R-:W-:-:S05]  /*0e80*/  @!P2 FADD R7, |R0|, -RZ ;  /* 0x800000ff0007a221 */ /* 0x000fca0000000200 */
[----:B------:R0:W-:Y:S01]  /*0e90*/  @!P2 STG.E desc[UR6][R16.64], R7 ;  /* 0x000000071000a986 */ /* 0x0001e2000c101906 */
[----:B------:R-:W-:Y:S01]  /*0ea0*/  ISETP.GT.AND P0, PT, R6, -0x2, !P0 ;  /* 0xfffffffe0600780c */ /* 0x000fe20004704270 */
[----:B------:R-:W-:-:S12]  /*0eb0*/  @P5 BRA `(.L_x_3) ;  /* 0x0000000400c05947 */ /* 0x000fd80003800000 */
[----:B------:R-:W-:Y:S01]  /*0ec0*/  VIADD R0, R3, 0xffffff9c ;  /* 0xffffff9c03007836 */ /* 0x000fe20000000000 */
[----:B------:R-:W-:Y:S02]  /*0ed0*/  SHF.R.S32.HI R13, RZ, 0x1f, R5 ;  /* 0x0000001fff0d7819 */ /* 0x000fe40000011405 */
[C---:B------:R-:W-:Y:S02]  /*0ee0*/  ISETP.LT.OR P6, PT, R5.reuse, RZ, !P1 ;  /* 0x000000ff0500720c */ /* 0x040fe40004fc1670 */
[----:B0-----:R-:W-:Y:S02]  /*0ef0*/  IADD3 R7, P2, PT, R5, R0, RZ ;  /* 0x0000000005077210 */ /* 0x001fe40007f5e0ff */
[----:B------:R-:W-:Y:S02]  /*0f00*/  ISETP.GE.OR P6, PT, R12, UR5, P6 ;  /* 0x000000050c007c0c */ /* 0x000fe4000b7c6670 */
[----:B------:R-:W-:Y:S02]  /*0f10*/  LEA.HI.X.SX32 R0, R0, R13, 0x1, P2 ;  /* 0x0000000d00007211 */ /* 0x000fe400010f0eff */
[----:B------:R-:W-:-:S04]  /*0f20*/  LEA R8, P2, R7, UR8, 0x2 ;  /* 0x0000000807087c11 */ /* 0x000fc8000f8410ff */
[----:B------:R-:W-:Y:S02]  /*0f30*/  LEA.HI.X R9, R7, UR9, R0, 0x2, P2 ;  /* 0x0000000907097c11 */ /* 0x000fe400090f1400 */
[----:B------:R-:W-:-:S03]  /*0f40*/  IADD3 R0, P2, PT, R5, R2, RZ ;  /* 0x0000000205007210 */ /* 0x000fc60007f5e0ff */
[----:B------:R-:W2:Y:S01]  /*0f50*/  @!P6 LDG.E R23, desc[UR6][R16.64] ;  /* 0x000000061017e981 */ /* 0x000ea2000c1e1900 */
[----:B------:R-:W-:Y:S02]  /*0f60*/  LEA.HI.X.SX32 R7, R2, R13, 0x1, P2 ;  /* 0x0000000d02077211 */ /* 0x000fe400010f0eff */
[C---:B------:R-:W-:Y:S01]  /*0f70*/  LEA R12, P2, R0.reuse, UR8, 0x2 ;  /* 0x00000008000c7c11 */ /* 0x040fe2000f8410ff */
[----:B------:R-:W2:Y:S03]  /*0f80*/  @!P6 LDG.E R2, desc[UR6][R18.64+0x8] ;  /* 0x000008061202e981 */ /* 0x000ea6000c1e1900 */
[----:B------:R-:W-:Y:S02]  /*0f90*/  LEA.HI.X R13, R0, UR9, R7, 0x2, P2 ;  /* 0x00000009000d7c11 */ /* 0x000fe400090f1407 */
[----:B------:R-:W3:Y:S04]  /*0fa0*/  @!P6 LDG.E R0, desc[UR6][R8.64+0x4] ;  /* 0x000004060800e981 */ /* 0x000ee8000c1e1900 */
[----:B------:R-:W3:Y:S04]  /*0fb0*/  @!P6 LDG.E R21, desc[UR6][R12.64+0x4] ;  /* 0x000004060c15e981 */ /* 0x000ee8000c1e1900 */
[----:B------:R-:W4:Y:S01]  /*0fc0*/  @!P6 LDG.E R7, desc[UR6][R18.64+0x4] ;  /* 0x000004061207e981 */ /* 0x000f22000c1e1900 */
[----:B------:R-:W-:-:S02]  /*0fd0*/  IADD3 R22, PT, PT, R5, 0x2, RZ ;  /* 0x0000000205167810 */ /* 0x000fc40007ffe0ff */
[----:B------:R-:W-:-:S04]  /*0fe0*/  ISETP.LT.OR P2, PT, R5, -0x1, !P1 ;  /* 0xffffffff0500780c */ /* 0x000fc80004f41670 */
[----:B------:R-:W-:Y:S01]  /*0ff0*/  ISETP.GE.OR P2, PT, R22, UR5, P2 ;  /* 0x0000000516007c0c */ /* 0x000fe20009746670 */
        /* <DEDUP_REMOVED lines=8> */
[----:B------:R-:W-:-:S05]  /*1080*/  @!P6 FADD R23, |R2|, -RZ ;  /* 0x800000ff0217e221 */ /* 0x000fca0000000200 */
[----:B------:R0:W-:Y:S01]  /*1090*/  @!P6 STG.E desc[UR6][R18.64+0x4], R23 ;  /* 0x000004171200e986 */ /* 0x0001e2000c101906 */
[C---:B------:R-:W-:Y:S01]  /*10a0*/  IADD3 R2, P6, PT, R22.reuse, R3, RZ ;  /* 0x0000000316027210 */ /* 0x040fe20007fde0ff */
[----:B------:R-:W-:Y:S02]  /*10b0*/  IMAD.IADD R7, R22, 0x1, R3 ;  /* 0x0000000116077824 */ /* 0x000fe400078e0203 */
[----:B------:R-:W2:Y:S02]  /*10c0*/  @!P2 LDG.E R16, desc[UR6][R16.64+0x4] ;  /* 0x000004061010a981 */ /* 0x000ea4000c1e1900 */
[----:B------:R-:W-:Y:S01]  /*10d0*/  IMAD.X R21, RZ, RZ, RZ, P6 ;  /* 0x000000ffff157224 */ /* 0x000fe200030e06ff */
[C---:B------:R-:W-:Y:S01]  /*10e0*/  LEA R20, P6, R2.reuse, UR8, 0x2 ;  /* 0x0000000802147c11 */ /* 0x040fe2000f8c10ff */
[----:B------:R-:W3:Y:S03]  /*10f0*/  @!P2 LDG.E R0, desc[UR6][R8.64+0x8] ;  /* 0x000008060800a981 */ /* 0x000ee6000c1e1900 */
[----:B------:R-:W-:Y:S01]  /*1100*/  LEA.HI.X R21, R2, UR9, R21, 0x2, P6 ;  /* 0x0000000902157c11 */ /* 0x000fe2000b0f1415 */
[----:B------:R-:W-:-:S02]  /*1110*/  IMAD.WIDE.U32 R14, R7, 0x4, R10 ;  /* 0x00000004070e7825 */ /* 0x000fc400078e000a */
[----:B------:R-:W3:Y:S04]  /*1120*/  @!P2 LDG.E R7, desc[UR6][R12.64+0x8] ;  /* 0x000008060c07a981 */ /* 0x000ee8000c1e1900 */
[----:B------:R-:W2:Y:S04]  /*1130*/  @!P2 LDG.E R25, desc[UR6][R20.64+0x4] ;  /* 0x000004061419a981 */ /* 0x000ea8000c1e1900 */
[----:B0-----:R-:W4:Y:S01]  /*1140*/  @!P2 LDG.E R23, desc[UR6][R14.64] ;  /* 0x000000060e17a981 */ /* 0x001f22000c1e1900 */
[----:B------:R-:W-:Y:S01]  /*1150*/  ISETP.LT.OR P6, PT, R5, -0x2, !P1 ;  /* 0xfffffffe0500780c */ /* 0x000fe20004fc1670 */
[----:B---3--:R-:W-:Y:S01]  /*1160*/  @!P2 FADD R0, R0, R7 ;  /* 0x000000070000a221 */ /* 0x008fe20000000000 */
[----:B--2---:R-:W-:-:S04]  /*1170*/  @!P2 FADD R25, R16, R25 ;  /* 0x000000191019a221 */ /* 0x004fc80000000000 */
[----:B------:R-:W-:Y:S01]  /*1180*/  @!P2 FADD R25, R0, R25 ;  /* 0x000000190019a221 */ /* 0x000fe20000000000 */
[----:B----4-:R-:W-:Y:S08]  /*1190*/  @!P2 F2F.F64.F32 R18, R23 ;  /* 0x000000170012a310 */ /* 0x010ff00000201800 */
[----:B------:R-:W0:Y:S02]  /*11a0*/  @!P2 F2F.F64.F32 R24, R25 ;  /* 0x000000190018a310 */ /* 0x000e240000201800 */
[----:B0-----:R-:W-:Y:S01]  /*11b0*/  @!P2 DFMA R18, R24, -0.25, R18 ;  /* 0xbfd000001812a82b */ /* 0x001fe20000000012 */
[----:B------:R-:W-:-:S09]  /*11c0*/  VIADD R0, R5, 0x3 ;  /* 0x0000000305007836 */ /* 0x000fd20000000000 */
[----:B------:R-:W0:Y:S01]  /*11d0*/  @!P2 F2F.F32.F64 R18, R18 ;  /* 0x000000120012a310 */ /* 0x000e220000301000 */
[----:B------:R-:W-:-:S13]  /*11e0*/  ISETP.GE.OR P6, PT, R0, UR5, P6 ;  /* 0x0000000500007c0c */ /* 0x000fda000b7c6670 */
[----:B------:R-:W2:Y:S01]  /*11f0*/  @!P6 LDG.E R7, desc[UR6][R14.64+0x4] ;  /* 0x000004060e07e981 */ /* 0x000ea2000c1e1900 */
[----:B0-----:R-:W-:-:S04]  /*1200*/  @!P2 FFMA R0, -R4, R18, R23 ;  /* 0x000000120400a223 */ /* 0x001fc80000000117 */
[----:B------:R-:W-:-:S05]  /*1210*/  @!P2 FADD R27, |R0|, -RZ ;  /* 0x800000ff001ba221 */ /* 0x000fca0000000200 */
[----:B------:R-:W-:Y:S04]  /*1220*/  @!P2 STG.E desc[UR6][R14.64], R27 ;  /* 0x0000001b0e00a986 */ /* 0x000fe8000c101906 */
[----:B------:R-:W3:Y:S04]  /*1230*/  @!P6 LDG.E R20, desc[UR6][R20.64+0x8] ;  /* 0x000008061414e981 */ /* 0x000ee8000c1e1900 */
[----:B------:R-:W3:Y:S04]  /*1240*/  @!P6 LDG.E R23, desc[UR6][R14.64] ;  /* 0x000000060e17e981 */ /* 0x000ee8000c1e1900 */
[----:B------:R-:W4:Y:S04]  /*1250*/  @!P6 LDG.E R0, desc[UR6][R8.64+0xc] ;  /* 0x00000c060800e981 */ /* 0x000f28000c1e1900 */
[----:B------:R-:W4:Y:S01]  /*1260*/  @!P6 LDG.E R19, desc[UR6][R12.64+0xc] ;  /* 0x00000c060c13e981 */ /* 0x000f22000c1e1900 */
[----:B------:R-:W-:Y:S01]  /*1270*/  ISETP.LT.OR P2, PT, R5, -0x3, !P1 ;  /* 0xfffffffd0500780c */ /* 0x000fe20004f41670 */
[----:B--2---:R-:W-:Y:S01]  /*1280*/  @!P6 F2F.F64.F32 R16, R7 ;  /* 0x000000070010e310 */ /* 0x004fe20000201800 */
[----:B---3--:R-:W-:Y:S01]  /*1290*/  @!P6 FADD R23, R20, R23 ;  /* 0x000000171417e221 */ /* 0x008fe20000000000 */
[----:B----4-:R-:W-:-:S04]  /*12a0*/  @!P6 FADD R0, R0, R19 ;  /* 0x000000130000e221 */ /* 0x010fc80000000000 */
[----:B------:R-:W-:-:S04]  /*12b0*/  @!P6 FADD R0, R0, R23 ;  /* 0x000000170000e221 */ /* 0x000fc80000000000 */
[----:B------:R-:W0:Y:S02]  /*12c0*/  @!P6 F2F.F64.F32 R18, R0 ;  /* 0x000000000012e310 */ /* 0x000e240000201800 */
[----:B0-----:R-:W-:-:S10]  /*12d0*/  @!P6 DFMA R16, R18, -0.25, R16 ;  /* 0xbfd000001210e82b */ /* 0x001fd40000000010 */
[----:B------:R-:W0:Y:S01]  /*12e0*/  @!P6 F2F.F32.F64 R16, R16 ;  /* 0x000000100010e310 */ /* 0x000e220000301000 */
[----:B------:R-:W-:Y:S02]  /*12f0*/  VIADD R20, R5, 0x4 ;  /* 0x0000000405147836 */ /* 0x000fe40000000000 */
[----:B0-----:R-:W-:-:S04]  /*1300*/  @!P6 FFMA R2, -R4, R16, R7 ;  /* 0x000000100402e223 */ /* 0x001fc80000000107 */
[----:B------:R-:W-:Y:S01]  /*1310*/  @!P6 FADD R21, |R2|, -RZ ;  /* 0x800000ff0215e221 */ /* 0x000fe20000000200 */
[----:B------:R-:W-:-:S04]  /*1320*/  ISETP.GE.OR P2, PT, R20, UR5, P2 ;  /* 0x0000000514007c0c */ /* 0x000fc80009746670 */
[----:B------:R0:W-:Y:S01]  /*1330*/  @!P6 STG.E desc[UR6][R14.64+0x4], R21 ;  /* 0x000004150e00e986 */ /* 0x0001e2000c101906 */
[----:B------:R-:W-:-:S05]  /*1340*/  IADD3 R2, P6, PT, R20, R3, RZ ;  /* 0x0000000314027210 */ /* 0x000fca0007fde0ff */
[----:B------:R-:W-:Y:S01]  /*1350*/  IMAD.X R19, RZ, RZ, RZ, P6 ;  /* 0x000000ffff137224 */ /* 0x000fe200030e06ff */
[----:B------:R-:W-:Y:S02]  /*1360*/  LEA R18, P6, R2, UR8, 0x2 ;  /* 0x0000000802127c11 */ /* 0x000fe4000f8c10ff */
[----:B------:R-:W-:Y:S01]  /*1370*/  IADD3 R7, PT, PT, R20, R3, RZ ;  /* 0x0000000314077210 */ /* 0x000fe20007ffe0ff */
[----:B------:R-:W2:Y:S01]  /*1380*/  @!P2 LDG.E R23, desc[UR6][R14.64+0x4] ;  /* 0x000004060e17a981 */ /* 0x000ea2000c1e1900 */
[----:B------:R-:W-:-:S03]  /*1390*/  LEA.HI.X R19, R2, UR9, R19, 0x2, P6 ;  /* 0x0000000902137c11 */ /* 0x000fc6000b0f1413 */
[----:B------:R-:W3:Y:S04]  /*13a0*/  @!P2 LDG.E R0, desc[UR6][R8.64+0x10] ;  /* 0x000010060800a981 */ /* 0x000ee8000c1e1900 */
[----:B------:R-:W2:Y:S04]  /*13b0*/  @!P2 LDG.E R2, desc[UR6][R18.64+0x4] ;  /* 0x000004061202a981 */ /* 0x000ea8000c1e1900 */
[----:B0-----:R-:W3:Y:S01]  /*13c0*/  @!P2 LDG.E R21, desc[UR6][R12.64+0x10] ;  /* 0x000010060c15a981 */ /* 0x001ee2000c1e1900 */
[----:B------:R-:W-:-:S05]  /*13d0*/  IMAD.WIDE.U32 R16, R7, 0x4, R10 ;  /* 0x0000000407107825 */ /* 0x000fca00078e000a */
[----:B------:R-:W4:Y:S01]  /*13e0*/  @!P2 LDG.E R7, desc[UR6][R16.64] ;  /* 0x000000061007a981 */ /* 0x000f22000c1e1900 */
[----:B------:R-:W-:Y:S01]  /*13f0*/  ISETP.LT.OR P1, PT, R5, -0x4, !P1 ;  /* 0xfffffffc0500780c */ /* 0x000fe20004f21670 */
        /* <DEDUP_REMOVED lines=9> */
[----:B------:R-:W-:-:S04]  /*1490*/  VIADD R0, R5, 0x5 ;  /* 0x0000000505007836 */ /* 0x000fc80000000000 */
[----:B------:R1:W-:Y:S01]  /*14a0*/  @!P2 STG.E desc[UR6][R16.64], R15 ;  /* 0x0000000f1000a986 */ /* 0x0003e2000c101906 */
[----:B------:R-:W-:-:S13]  /*14b0*/  ISETP.GE.OR P1, PT, R0, UR5, P1 ;  /* 0x0000000500007c0c */ /* 0x000fda0008f26670 */
[----:B-1----:R-:W-:Y:S05]  /*14c0*/  @P1 BRA `(.L_x_3) ;  /* 0x00000000003c1947 */ /* 0x002fea0003800000 */
[----:B------:R-:W2:Y:S04]  /*14d0*/  LDG.E R8, desc[UR6][R8.64+0x14] ;  /* 0x0000140608087981 */ /* 0x000ea8000c1e1900 */
[----:B------:R-:W2:Y:S04]  /*14e0*/  LDG.E R13, desc[UR6][R12.64+0x14] ;  /* 0x000014060c0d7981 */ /* 0x000ea8000c1e1900 */
[----:B------:R-:W3:Y:S04]  /*14f0*/  LDG.E R18, desc[UR6][R18.64+0x8] ;  /* 0x0000080612127981 */ /* 0x000ee8000c1e1900 */
[----:B------:R-:W3:Y:S04]  /*1500*/  LDG.E R21, desc[UR6][R16.64] ;  /* 0x0000000610157981 */ /* 0x000ee8000c1e1900 */
[----:B------:R-:W4:Y:S01]  /*1510*/  LDG.E R7, desc[UR6][R16.64+0x4] ;  /* 0x0000040610077981 */ /* 0x000f22000c1e1900 */
[----:B--2---:R-:W-:Y:S01]  /*1520*/  FADD R0, R8, R13 ;  /* 0x0000000d08007221 */ /* 0x004fe20000000000 */
[----:B---3--:R-:W-:-:S04]  /*1530*/  FADD R21, R18, R21 ;  /* 0x0000001512157221 */ /* 0x008fc80000000000 */
        /* <DEDUP_REMOVED lines=8> */
.L_x_3:
[----:B------:R-:W-:Y:S05]  /*15c0*/  BSYNC.RECONVERGENT B0 ;  /* 0x0000000000007941 */ /* 0x000fea0003800200 */
.L_x_2:
[----:B------:R-:W-:Y:S01]  /*15d0*/  ISETP.LT.OR P1, PT, R5, 0x1, !P0 ;  /* 0x000000010500780c */ /* 0x000fe20004721670 */
[----:B------:R-:W-:Y:S01]  /*15e0*/  VIADD R0, R3, 0x64 ;  /* 0x0000006403007836 */ /* 0x000fe20000000000 */
[----:B------:R-:W-:Y:S02]  /*15f0*/  BSSY.RECONVERGENT B0, `(.L_x_4) ;  /* 0x000001c000007945 */ /* 0x000fe40003800200 */
[C---:B------:R-:W-:Y:S01]  /*1600*/  ISETP.GE.OR P1, PT, R5.reuse, UR5, P1 ;  /* 0x0000000505007c0c */ /* 0x040fe20008f26670 */
[----:B------:R-:W-:-:S04]  /*1610*/  IMAD.IADD R13, R5, 0x1, R0 ;  /* 0x00000001050d7824 */ /* 0x000fc800078e0200 */
[----:B------:R-:W-:-:S08]  /*1620*/  IMAD.WIDE.U32 R12, R13, 0x4, R10 ;  /* 0x000000040d0c7825 */ /* 0x000fd000078e000a */
[----:B------:R-:W-:Y:S05]  /*1630*/  @P1 BRA `(.L_x_5) ;  /* 0x00000000005c1947 */ /* 0x000fea0003800000 */
[C---:B0-----:R-:W-:Y:S01]  /*1640*/  IADD3 R7, P1, PT, R5.reuse, R0, RZ ;  /* 0x0000000005077210 */ /* 0x041fe20007f3e0ff */
[----:B-1----:R-:W-:-:S03]  /*1650*/  IMAD.IADD R17, R5, 0x1, R3 ;  /* 0x0000000105117824 */ /* 0x002fc600078e0203 */
[----:B------:R-:W-:Y:S01]  /*1660*/  IADD3.X R2, PT, PT, RZ, RZ, RZ, P1, !PT ;  /* 0x000000ffff027210 */ /* 0x000fe20000ffe4ff */
[----:B------:R-:W-:Y:S01]  /*1670*/  VIADD R19, R17, 0x63 ;  /* 0x0000006311137836 */ /* 0x000fe20000000000 */
[----:B------:R-:W-:Y:S01]  /*1680*/  LEA R8, P1, R7, UR8, 0x2 ;  /* 0x0000000807087c11 */ /* 0x000fe2000f8210ff */
[----:B------:R-:W-:-:S03]  /*1690*/  IMAD.WIDE R16, R17, 0x4, R10 ;  /* 0x0000000411107825 */ /* 0x000fc600078e020a */
[----:B------:R-:W-:Y:S01]  /*16a0*/  LEA.HI.X R9, R7, UR9, R2, 0x2, P1 ;  /* 0x0000000907097c11 */ /* 0x000fe200088f1402 */
[----:B------:R-:W-:Y:S01]  /*16b0*/  IMAD.WIDE.U32 R18, R19, 0x4, R10 ;  /* 0x0000000413127825 */ /* 0x000fe200078e000a */
        /* <DEDUP_REMOVED lines=15> */
.L_x_5:
[----:B------:R-:W-:Y:S05]  /*17b0*/  BSYNC.RECONVERGENT B0 ;  /* 0x0000000000007941 */ /* 0x000fea0003800200 */
.L_x_4:
[----:B------:R-:W-:Y:S01]  /*17c0*/  BSSY.RECONVERGENT B0, `(.L_x_6) ;  /* 0x0000099000007945 */ /* 0x000fe20003800200 */
[----:B------:R-:W-:-:S03]  /*17d0*/  VIADD R2, R3, 0xc8 ;  /* 0x000000c803027836 */ /* 0x000fc60000000000 */
[----:B------:R-:W-:Y:S05]  /*17e0*/  @P5 BRA `(.L_x_7) ;  /* 0x0000000800585947 */ /* 0x000fea0003800000 */
[C---:B------:R-:W-:Y:S01]  /*17f0*/  VIADD R15, R5.reuse, 0x1 ;  /* 0x00000001050f7836 */ /* 0x040fe20000000000 */
[----:B------:R-:W-:Y:S01]  /*1800*/  ISETP.LT.OR P2, PT, R5, RZ, !P0 ;  /* 0x000000ff0500720c */ /* 0x000fe20004741670 */
[----:B------:R-:W-:Y:S01]  /*1810*/  BSSY.RECONVERGENT B1, `(.L_x_8) ;  /* 0x0000021000017945 */ /* 0x000fe20003800200 */
[----:B-1----:R-:W-:Y:S02]  /*1820*/  SHF.R.S32.HI R9, RZ, 0x1f, R5 ;  /* 0x0000001fff097819 */ /* 0x002fe40000011405 */
[----:B------:R-:W-:Y:S02]  /*1830*/  ISETP.GE.OR P2, PT, R15, UR5, P2 ;  /* 0x000000050f007c0c */ /* 0x000fe40009746670 */
[----:B0-----:R-:W-:-:S04]  /*1840*/  IADD3 R7, P1, PT, R5, R2, RZ ;  /* 0x0000000205077210 */ /* 0x001fc80007f3e0ff */
[----:B------:R-:W-:Y:S02]  /*1850*/  LEA.HI.X.SX32 R14, R2, R9, 0x1, P1 ;  /* 0x00000009020e7211 */ /* 0x000fe400008f0eff */
[----:B------:R-:W-:Y:S02]  /*1860*/  LEA R8, P6, R7, UR8, 0x2 ;  /* 0x0000000807087c11 */ /* 0x000fe4000f8c10ff */
[----:B------:R-:W-:Y:S02]  /*1870*/  ISETP.LT.OR P1, PT, R5, -0x1, !P0 ;  /* 0xffffffff0500780c */ /* 0x000fe40004721670 */
[----:B------:R-:W-:Y:S02]  /*1880*/  LEA.HI.X R9, R7, UR9, R14, 0x2, P6 ;  /* 0x0000000907097c11 */ /* 0x000fe4000b0f140e */
[----:B------:R-:W-:Y:S01]  /*1890*/  ISETP.LT.OR P6, PT, R5, -0x2, !P0 ;  /* 0xfffffffe0500780c */ /* 0x000fe200047c1670 */
[----:B------:R-:W-:-:S12]  /*18a0*/  @P2 BRA `(.L_x_9) ;  /* 0x00000000005c2947 */ /* 0x000fd80003800000 */
[C---:B------:R-:W-:Y:S01]  /*18b0*/  IADD3 R7, P2, PT, R5.reuse, R0, RZ ;  /* 0x0000000005077210 */ /* 0x040fe20007f5e0ff */
[----:B------:R-:W-:Y:S01]  /*18c0*/  IMAD.IADD R15, R5, 0x1, R3 ;  /* 0x00000001050f7824 */ /* 0x000fe200078e0203 */
[----:B------:R-:W-:Y:S01]  /*18d0*/  LEA.HI.X.SX32 R18, R3, RZ, 0x1, P3 ;  /* 0x000000ff03127211 */ /* 0x000fe200018f0eff */
[----:B------:R-:W3:Y:S02]  /*18e0*/  LDG.E R21, desc[UR6][R12.64] ;  /* 0x000000060c157981 */ /* 0x000ee4000c1e1900 */
[----:B------:R-:W-:Y:S01]  /*18f0*/  IMAD.X R16, RZ, RZ, RZ, P2 ;  /* 0x000000ffff107224 */ /* 0x000fe200010e06ff */
[----:B------:R-:W-:Y:S01]  /*1900*/  LEA R14, P2, R7, UR8, 0x2 ;  /* 0x00000008070e7c11 */ /* 0x000fe2000f8410ff */
[----:B--2---:R-:W2:Y:S01]  /*1910*/  LDG.E R17, desc[UR6][R8.64+0x4] ;  /* 0x0000040608117981 */ /* 0x004ea2000c1e1900 */
[C---:B------:R-:W-:Y:S02]  /*1920*/  LEA.HI.X R19, R15.reuse, UR9, R18, 0x2, P4 ;  /* 0x000000090f137c11 */ /* 0x040fe4000a0f1412 */
[----:B------:R-:W-:-:S02]  /*1930*/  LEA R18, R15, UR8, 0x2 ;  /* 0x000000080f127c11 */ /* 0x000fc4000f8e10ff */
[----:B------:R-:W-:-:S04]  /*1940*/  LEA.HI.X R15, R7, UR9, R16, 0x2, P2 ;  /* 0x00000009070f7c11 */ /* 0x000fc800090f1410 */
[----:B------:R-:W2:Y:S04]  /*1950*/  LDG.E R18, desc[UR6][R18.64+0x4] ;  /* 0x0000040612127981 */ /* 0x000ea8000c1e1900 */
        /* <DEDUP_REMOVED lines=12> */
.L_x_9:
[----:B------:R-:W-:Y:S05]  /*1a20*/  BSYNC.RECONVERGENT B1 ;  /* 0x0000000000017941 */ /* 0x000fea0003800200 */
.L_x_8:
[C---:B--2---:R-:W-:Y:S01]  /*1a30*/  IADD3 R17, PT, PT, R5.reuse, 0x2, RZ ;  /* 0x0000000205117810 */ /* 0x044fe20007ffe0ff */
[C---:B------:R-:W-:Y:S01]  /*1a40*/  VIADD R7, R5.reuse, 0x3 ;  /* 0x0000000305077836 */ /* 0x040fe20000000000 */
[C---:B------:R-:W-:Y:S01]  /*1a50*/  ISETP.LT.OR P2, PT, R5.reuse, -0x3, !P0 ;  /* 0xfffffffd0500780c */ /* 0x040fe20004741670 */
[----:B0-----:R-:W-:Y:S01]  /*1a60*/  VIADD R15, R5, 0x4 ;  /* 0x00000004050f7836 */ /* 0x001fe20000000000 */
[C---:B------:R-:W-:Y:S01]  /*1a70*/  ISETP.GE.OR P1, PT, R17.reuse, UR5, P1 ;  /* 0x0000000511007c0c */ /* 0x040fe20008f26670 */
[----:B------:R-:W-:Y:S01]  /*1a80*/  IMAD.IADD R13, R17, 0x1, R0 ;  /* 0x00000001110d7824 */ /* 0x000fe200078e0200 */
[----:B------:R-:W-:Y:S01]  /*1a90*/  BSSY.RECONVERGENT B1, `(.L_x_10) ;  /* 0x000001f000017945 */ /* 0x000fe20003800200 */
[----:B------:R-:W-:Y:S02]  /*1aa0*/  ISETP.GE.OR P6, PT, R7, UR5, P6 ;  /* 0x0000000507007c0c */ /* 0x000fe4000b7c6670 */
[----:B------:R-:W-:Y:S01]  /*1ab0*/  ISETP.GE.OR P2, PT, R15, UR5, P2 ;  /* 0x000000050f007c0c */ /* 0x000fe20009746670 */
[----:B------:R-:W-:-:S07]  /*1ac0*/  IMAD.WIDE.U32 R12, R13, 0x4, R10 ;  /* 0x000000040d0c7825 */ /* 0x000fce00078e000a */
[----:B------:R-:W-:Y:S05]  /*1ad0*/  @P1 BRA `(.L_x_11) ;  /* 0x0000000000681947 */ /* 0x000fea0003800000 */
[----:B------:R-:W-:Y:S01]  /*1ae0*/  SHF.R.S32.HI R22, RZ, 0x1f, R5 ;  /* 0x0000001fff167819 */ /* 0x000fe20000011405 */
[----:B------:R-:W-:Y:S01]  /*1af0*/  IMAD.IADD R19, R5, 0x1, R3 ;  /* 0x0000000105137824 */ /* 0x000fe200078e0203 */
[----:B------:R-:W-:Y:S01]  /*1b00*/  IADD3 R7, P1, PT, R17, R0, RZ ;  /* 0x0000000011077210 */ /* 0x000fe20007f3e0ff */
[----:B------:R-:W-:Y:S01]  /*1b10*/  IMAD.IADD R25, R5, 0x1, R0 ;  /* 0x0000000105197824 */ /* 0x000fe200078e0200 */
[----:B------:R-:W-:Y:S01]  /*1b20*/  LEA.HI.X.SX32 R22, R3, R22, 0x1, P3 ;  /* 0x0000001603167211 */ /* 0x000fe200018f0eff */
[----:B------:R-:W2:Y:S02]  /*1b30*/  LDG.E R27, desc[UR6][R8.64+0x8] ;  /* 0x00000806081b7981 */ /* 0x000ea4000c1e1900 */
[----:B------:R-:W-:Y:S01]  /*1b40*/  IMAD.X R14, RZ, RZ, RZ, P1 ;  /* 0x000000ffff0e7224 */ /* 0x000fe200008e06ff */
[----:B------:R-:W-:Y:S01]  /*1b50*/  LEA R18, P1, R7, UR8, 0x2 ;  /* 0x0000000807127c11 */ /* 0x000fe2000f8210ff */
[----:B------:R-:W-:Y:S01]  /*1b60*/  IMAD.WIDE.U32 R24, R25, 0x4, R10 ;  /* 0x0000000419187825 */ /* 0x000fe200078e000a */
[----:B------:R-:W-:-:S02]  /*1b70*/  LEA.HI.X R23, R19, UR9, R22, 0x2, P4 ;  /* 0x0000000913177c11 */ /* 0x000fc4000a0f1416 */
[----:B------:R-:W-:Y:S02]  /*1b80*/  LEA R22, R19, UR8, 0x2 ;  /* 0x0000000813167c11 */ /* 0x000fe4000f8e10ff */
[----:B------:R-:W-:Y:S01]  /*1b90*/  LEA.HI.X R19, R7, UR9, R14, 0x2, P1 ;  /* 0x0000000907137c11 */ /* 0x000fe200088f140e */
[----:B------:R-:W3:Y:S04]  /*1ba0*/  LDG.E R24, desc[UR6][R24.64+0x4] ;  /* 0x0000040618187981 */ /* 0x000ee8000c1e1900 */
        /* <DEDUP_REMOVED lines=13> */
.L_x_11:
[----:B------:R-:W-:Y:S05]  /*1c80*/  BSYNC.RECONVERGENT B1 ;  /* 0x0000000000017941 */ /* 0x000fea0003800200 */
.L_x_10:
[----:B------:R-:W-:Y:S01]  /*1c90*/  BSSY.RECONVERGENT B1, `(.L_x_12) ;  /* 0x000001d000017945 */ /* 0x000fe20003800200 */
[----:B------:R-:W-:Y:S02]  /*1ca0*/  IADD3 R18, P1, PT, R15, R0, RZ ;  /* 0x000000000f127210 */ /* 0x000fe40007f3e0ff */
[----:B------:R-:W-:Y:S02]  /*1cb0*/  SHF.R.S32.HI R14, RZ, 0x1f, R5 ;  /* 0x0000001fff0e7819 */ /* 0x000fe40000011405 */
[----:B------:R-:W-:Y:S01]  /*1cc0*/  IADD3 R7, PT, PT, R5, R3, RZ ;  /* 0x0000000305077210 */ /* 0x000fe20007ffe0ff */
[----:B------:R-:W-:Y:S08]  /*1cd0*/  @P6 BRA `(.L_x_13) ;  /* 0x0000000000606947 */ /* 0x000ff00003800000 */
[----:B------:R-:W-:Y:S01]  /*1ce0*/  IADD3 R17, P6, PT, R17, R0, RZ ;  /* 0x0000000011117210 */ /* 0x000fe20007fde0ff */
[----:B------:R-:W-:Y:S01]  /*1cf0*/  IMAD.IADD R24, R5, 0x1, R3 ;  /* 0x0000000105187824 */ /* 0x000fe200078e0203 */
[----:B------:R-:W-:Y:S01]  /*1d00*/  SHF.R.S32.HI R20, RZ, 0x1f, R5 ;  /* 0x0000001fff147819 */ /* 0x000fe20000011405 */
[----:B------:R-:W2:Y:S02]  /*1d10*/  LDG.E R23, desc[UR6][R8.64+0xc] ;  /* 0x00000c0608177981 */ /* 0x000ea4000c1e1900 */
[----:B------:R-:W-:Y:S01]  /*1d20*/  IMAD.X R22, RZ, RZ, RZ, P6 ;  /* 0x000000ffff167224 */ /* 0x000fe200030e06ff */
[----:B------:R-:W-:Y:S01]  /*1d30*/  LEA R16, P6, R17, UR8, 0x2 ;  /* 0x0000000811107c11 */ /* 0x000fe2000f8c10ff */
[----:B------:R-:W3:Y:S01]  /*1d40*/  LDG.E R25, desc[UR6][R12.64] ;  /* 0x000000060c197981 */ /* 0x000ee2000c1e1900 */
[----:B0-----:R-:W-:Y:S02]  /*1d50*/  LEA.HI.X.SX32 R19, R3, R20, 0x1, P3 ;  /* 0x0000001403137211 */ /* 0x001fe400018f0eff */
[----:B------:R-:W-:-:S02]  /*1d60*/  LEA R20, R24, UR8, 0x2 ;  /* 0x0000000818147c11 */ /* 0x000fc4000f8e10ff */
[----:B------:R-:W-:Y:S02]  /*1d70*/  LEA.HI.X R17, R17, UR9, R22, 0x2, P6 ;  /* 0x0000000911117c11 */ /* 0x000fe4000b0f1416 */
[----:B------:R-:W-:Y:S02]  /*1d80*/  LEA.HI.X R21, R24, UR9, R19, 0x2, P4 ;  /* 0x0000000918157c11 */ /* 0x000fe4000a0f1413 */
[----:B------:R-:W4:Y:S04]  /*1d90*/  LDG.E R19, desc[UR6][R12.64+0x4] ;  /* 0x000004060c137981 */ /* 0x000f28000c1e1900 */
[----:B------:R-:W3:Y:S04]  /*1da0*/  LDG.E R16, desc[UR6][R16.64+0x8] ;  /* 0x0000080610107981 */ /* 0x000ee8000c1e1900 */
        /* <DEDUP_REMOVED lines=11> */
.L_x_13:
[----:B------:R-:W-:Y:S05]  /*1e60*/  BSYNC.RECONVERGENT B1 ;  /* 0x0000000000017941 */ /* 0x000fea0003800200 */
.L_x_12:
[----:B------:R-:W-:Y:S01]  /*1e70*/  @!P2 LEA.HI.X.SX32 R20, R3, R14, 0x1, P3 ;  /* 0x0000000e0314a211 */ /* 0x000fe200018f0eff */
[----:B------:R-:W-:Y:S01]  /*1e80*/  IMAD.X R21, RZ, RZ, RZ, P1 ;  /* 0x000000ffff157224 */ /* 0x000fe200008e06ff */
[C---:B------:R-:W-:Y:S01]  /*1e90*/  LEA R14, P1, R18.reuse, UR8, 0x2 ;  /* 0x00000008120e7c11 */ /* 0x040fe2000f8210ff */
[----:B0-----:R-:W-:Y:S01]  /*1ea0*/  IMAD.IADD R19, R15, 0x1, R0 ;  /* 0x000000010f137824 */ /* 0x001fe200078e0200 */
[C---:B------:R-:W-:Y:S01]  /*1eb0*/  LEA R16, R7.reuse, UR8, 0x2 ;  /* 0x0000000807107c11 */ /* 0x040fe2000f8e10ff */
[----:B------:R-:W2:Y:S01]  /*1ec0*/  @!P2 LDG.E R25, desc[UR6][R12.64+0x4] ;  /* 0x000004060c19a981 */ /* 0x000ea2000c1e1900 */
[----:B-1----:R-:W-:Y:S02]  /*1ed0*/  @!P2 LEA.HI.X R17, R7, UR9, R20, 0x2, P4 ;  /* 0x000000090711ac11 */ /* 0x002fe4000a0f1414 */
[----:B------:R-:W-:Y:S02]  /*1ee0*/  LEA.HI.X R15, R18, UR9, R21, 0x2, P1 ;  /* 0x00000009120f7c11 */ /* 0x000fe400088f1415 */
[----:B------:R-:W3:Y:S04]  /*1ef0*/  @!P2 LDG.E R21, desc[UR6][R8.64+0x10] ;  /* 0x000010060815a981 */ /* 0x000ee8000c1e1900 */
[----:B------:R-:W3:Y:S04]  /*1f00*/  @!P2 LDG.E R0, desc[UR6][R16.64+0x10] ;  /* 0x000010061000a981 */ /* 0x000ee8000c1e1900 */
[----:B------:R-:W2:Y:S01]  /*1f10*/  @!P2 LDG.E R20, desc[UR6][R14.64+0x4] ;  /* 0x000004060e14a981 */ /* 0x000ea2000c1e1900 */
[----:B------:R-:W-:-:S05]  /*1f20*/  IMAD.WIDE.U32 R18, R19, 0x4, R10 ;  /* 0x0000000413127825 */ /* 0x000fca00078e000a */
[----:B------:R-:W4:Y:S01]  /*1f30*/  @!P2 LDG.E R23, desc[UR6][R18.64] ;  /* 0x000000061217a981 */ /* 0x000f22000c1e1900 */
[----:B------:R-:W-:Y:S01]  /*1f40*/  ISETP.LT.OR P0, PT, R5, -0x4, !P0 ;  /* 0xfffffffc0500780c */ /* 0x000fe20004701670 */
[----:B---3--:R-:W-:Y:S01]  /*1f50*/  @!P2 FADD R0, R0, R21 ;  /* 0x000000150000a221 */ /* 0x008fe20000000000 */
[----:B--2---:R-:W-:-:S04]  /*1f60*/  @!P2 FADD R25, R20, R25 ;  /* 0x000000191419a221 */ /* 0x004fc80000000000 */
        /* <DEDUP_REMOVED lines=10> */
[----:B---3--:R-:W-:Y:S05]  /*2010*/  @P0 BRA `(.L_x_7) ;  /* 0x00000000004c0947 */ /* 0x008fea0003800000 */
[----:B------:R-:W-:Y:S01]  /*2020*/  SHF.R.S32.HI R20, RZ, 0x1f, R5 ;  /* 0x0000001fff147819 */ /* 0x000fe20000011405 */
[----:B------:R-:W2:Y:S03]  /*2030*/  LDG.E R9, desc[UR6][R8.64+0x14] ;  /* 0x0000140608097981 */ /* 0x000ea6000c1e1900 */
[----:B------:R-:W-:Y:S01]  /*2040*/  LEA.HI.X.SX32 R20, R3, R20, 0x1, P3 ;  /* 0x0000001403147211 */ /* 0x000fe200018f0eff */
[----:B------:R-:W3:Y:S03]  /*2050*/  LDG.E R14, desc[UR6][R14.64+0x8] ;  /* 0x000008060e0e7981 */ /* 0x000ee6000c1e1900 */
[----:B------:R-:W-:Y:S01]  /*2060*/  LEA.HI.X R21, R7, UR9, R20, 0x2, P4 ;  /* 0x0000000907157c11 */ /* 0x000fe2000a0f1414 */
[----:B------:R-:W3:Y:S01]  /*2070*/  LDG.E R17, desc[UR6][R18.64] ;  /* 0x0000000612117981 */ /* 0x000ee2000c1e1900 */
[----:B------:R-:W-:-:S03]  /*2080*/  MOV R20, R16 ;  /* 0x0000001000147202 */ /* 0x000fc60000000f00 */
        /* <DEDUP_REMOVED lines=12> */
.L_x_7:
[----:B------:R-:W-:Y:S05]  /*2150*/  BSYNC.RECONVERGENT B0 ;  /* 0x0000000000007941 */ /* 0x000fea0003800200 */
.L_x_6:
[----:B------:R-:W-:Y:S01]  /*2160*/  VIADD R0, R6, 0x3 ;  /* 0x0000000306007836 */ /* 0x000fe20000000000 */
[----:B------:R-:W-:Y:S01]  /*2170*/  BSSY.RECONVERGENT B0, `(.L_x_14) ;  /* 0x0000021000007945 */ /* 0x000fe20003800200 */
[----:B------:R-:W-:-:S03]  /*2180*/  IMAD.IADD R21, R5, 0x1, R2 ;  /* 0x0000000105157824 */ /* 0x000fc600078e0202 */
[----:B------:R-:W-:Y:S01]  /*2190*/  ISETP.GE.AND P0, PT, R0, UR4, PT ;  /* 0x0000000400007c0c */ /* 0x000fe2000bf06270 */
[----:B------:R-:W-:Y:S02]  /*21a0*/  VIADD R0, R5, 0x1 ;  /* 0x0000000105007836 */ /* 0x000fe40000000000 */
[----:B------:R-:W-:Y:S01]  /*21b0*/  IMAD.WIDE.U32 R20, R21, 0x4, R10 ;  /* 0x0000000415147825 */ /* 0x000fe200078e000a */
[----:B------:R-:W-:-:S04]  /*21c0*/  ISETP.GT.AND P0, PT, R6, -0x3, !P0 ;  /* 0xfffffffd0600780c */ /* 0x000fc80004704270 */
[----:B------:R-:W-:-:S04]  /*21d0*/  ISETP.LT.OR P1, PT, R5, 0x1, !P0 ;  /* 0x000000010500780c */ /* 0x000fc80004721670 */
[----:B------:R-:W-:-:S13]  /*21e0*/  ISETP.GE.OR P1, PT, R5, UR5, P1 ;  /* 0x0000000505007c0c */ /* 0x000fda0008f26670 */
[----:B------:R-:W-:Y:S05]  /*21f0*/  @P1 BRA `(.L_x_15) ;  /* 0x0000000000601947 */ /* 0x000fea0003800000 */
[----:B0-----:R-:W-:Y:S01]  /*2200*/  IMAD.IADD R7, R0, 0x1, R3 ;  /* 0x0000000100077824 */ /* 0x001fe200078e0203 */
[----:B--2---:R-:W-:-:S03]  /*2210*/  IADD3 R12, P1, PT, R5, R2, RZ ;  /* 0x00000002050c7210 */ /* 0x004fc60007f3e0ff */
[C---:B------:R-:W-:Y:S01]  /*2220*/  VIADD R15, R7.reuse, 0x63 ;  /* 0x00000063070f7836 */ /* 0x040fe20000000000 */
[----:B-1----:R-:W-:Y:S01]  /*2230*/  IADD3 R17, PT, PT, R7, 0xc6, RZ ;  /* 0x000000c607117810 */ /* 0x002fe20007ffe0ff */
[----:B------:R-:W-:Y:S01]  /*2240*/  IMAD.X R7, RZ, RZ, RZ, P1 ;  /* 0x000000ffff077224 */ /* 0x000fe200008e06ff */
[----:B------:R-:W-:Y:S01]  /*2250*/  LEA R8, P1, R12, UR8, 0x2 ;  /* 0x000000080c087c11 */ /* 0x000fe2000f8210ff */
[----:B------:R-:W-:-:S03]  /*2260*/  IMAD.WIDE R14, R15, 0x4, R10 ;  /* 0x000000040f0e7825 */ /* 0x000fc600078e020a */
[----:B---3--:R-:W-:Y:S01]  /*2270*/  LEA.HI.X R9, R12, UR9, R7, 0x2, P1 ;  /* 0x000000090c097c11 */ /* 0x008fe200088f1407 */
        /* <DEDUP_REMOVED lines=16> */
.L_x_15:
[----:B------:R-:W-:Y:S05]  /*2380*/  BSYNC.RECONVERGENT B0 ;  /* 0x0000000000007941 */ /* 0x000fea0003800200 */
.L_x_14:
[----:B------:R-:W-:Y:S01]  /*2390*/  BSSY.RECONVERGENT B0, `(.L_x_16) ;  /* 0x0000099000007945 */ /* 0x000fe20003800200 */
[----:B------:R-:W-:-:S03]  /*23a0*/  VIADD R8, R3, 0x12c ;  /* 0x0000012c03087836 */ /* 0x000fc60000000000 */
[----:B------:R-:W-:Y:S05]  /*23b0*/  @P5 BRA `(.L_x_17) ;  /* 0x0000000800585947 */ /* 0x000fea0003800000 */
[----:B0-----:R-:W-:Y:S01]  /*23c0*/  SHF.R.S32.HI R7, RZ, 0x1f, R5 ;  /* 0x0000001fff077819 */ /* 0x001fe20000011405 */
[----:B------:R-:W-:Y:S01]  /*23d0*/  BSSY.RECONVERGENT B1, `(.L_x_18) ;  /* 0x0000022000017945 */ /* 0x000fe20003800200 */
[----:B-1-3--:R-:W-:Y:S01]  /*23e0*/  IADD3 R9, P3, PT, R5, R8, RZ ;  /* 0x0000000805097210 */ /* 0x00afe20007f7e0ff */
[----:B------:R-:W-:Y:S01]  /*23f0*/  VIADD R26, R3, 0x64 ;  /* 0x00000064031a7836 */ /* 0x000fe20000000000 */
[----:B------:R-:W-:Y:S02]  /*2400*/  ISETP.LT.OR P2, PT, R5, RZ, !P0 ;  /* 0x000000ff0500720c */ /* 0x000fe40004741670 */
[----:B------:R-:W-:Y:S02]  /*2410*/  LEA.HI.X.SX32 R14, R8, R7, 0x1, P3 ;  /* 0x00000007080e7211 */ /* 0x000fe400018f0eff */
[----:B------:R-:W-:Y:S02]  /*2420*/  ISETP.GE.OR P3, PT, R0, UR5, P2 ;  /* 0x0000000500007c0c */ /* 0x000fe40009766670 */
[----:B--2---:R-:W-:-:S02]  /*2430*/  LEA R12, P4, R9, UR8, 0x2 ;  /* 0x00000008090c7c11 */ /* 0x004fc4000f8810ff */
[C---:B------:R-:W-:Y:S02]  /*2440*/  ISETP.LT.OR P1, PT, R5.reuse, -0x1, !P0 ;  /* 0xffffffff0500780c */ /* 0x040fe40004721670 */
[----:B------:R-:W-:Y:S02]  /*2450*/  ISETP.LT.OR P2, PT, R5, -0x2, !P0 ;  /* 0xfffffffe0500780c */ /* 0x000fe40004741670 */
[----:B------:R-:W-:-:S05]  /*2460*/  LEA.HI.X R13, R9, UR9, R14, 0x2, P4 ;  /* 0x00000009090d7c11 */ /* 0x000fca000a0f140e */
[----:B------:R-:W-:Y:S06]  /*2470*/  @P3 BRA `(.L_x_19) ;  /* 0x00000000005c3947 */ /* 0x000fec0003800000 */
[C---:B----4-:R-:W-:Y:S01]  /*2480*/  IADD3 R15, P3, PT, R5.reuse, R2, RZ ;  /* 0x00000002050f7210 */ /* 0x050fe20007f7e0ff */
[----:B------:R-:W2:Y:S01]  /*2490*/  LDG.E R17, desc[UR6][R12.64+0x4] ;  /* 0x000004060c117981 */ /* 0x000ea2000c1e1900 */
[----:B------:R-:W-:-:S03]  /*24a0*/  IADD3 R18, P4, PT, R5, R26, RZ ;  /* 0x0000001a05127210 */ /* 0x000fc60007f9e0ff */
[----:B------:R-:W-:Y:S01]  /*24b0*/  IMAD.X R16, RZ, RZ, RZ, P3 ;  /* 0x000000ffff107224 */ /* 0x000fe200018e06ff */
[----:B------:R-:W-:Y:S01]  /*24c0*/  LEA.HI.X.SX32 R9, R26, RZ, 0x1, P4 ;  /* 0x000000ff1a097211 */ /* 0x000fe200020f0eff */
[----:B------:R-:W3:Y:S01]  /*24d0*/  LDG.E R19, desc[UR6][R20.64] ;  /* 0x0000000614137981 */ /* 0x000ee2000c1e1900 */
[C---:B------:R-:W-:Y:S02]  /*24e0*/  LEA R22, P4, R18.reuse, UR8, 0x2 ;  /* 0x0000000812167c11 */ /* 0x040fe4000f8810ff */
[C---:B------:R-:W-:Y:S02]  /*24f0*/  LEA R14, P3, R15.reuse, UR8, 0x2 ;  /* 0x000000080f0e7c11 */ /* 0x040fe4000f8610ff */
[----:B------:R-:W-:Y:S02]  /*2500*/  LEA.HI.X R23, R18, UR9, R9, 0x2, P4 ;  /* 0x0000000912177c11 */ /* 0x000fe4000a0f1409 */
[----:B------:R-:W-:-:S03]  /*2510*/  LEA.HI.X R15, R15, UR9, R16, 0x2, P3 ;  /* 0x000000090f0f7c11 */ /* 0x000fc600098f1410 */
        /* <DEDUP_REMOVED lines=13> */
.L_x_19:
[----:B------:R-:W-:Y:S05]  /*25f0*/  BSYNC.RECONVERGENT B1 ;  /* 0x0000000000017941 */ /* 0x000fea0003800200 */
.L_x_18:
[C---:B------:R-:W-:Y:S01]  /*2600*/  VIADD R9, R5.reuse, 0x2 ;  /* 0x0000000205097836 */ /* 0x040fe20000000000 */
[----:B0-----:R-:W-:Y:S01]  /*2610*/  IADD3 R14, PT, PT, R5, 0x3, RZ ;  /* 0x00000003050e7810 */ /* 0x001fe20007ffe0ff */
[----:B------:R-:W-:Y:S02]  /*2620*/  BSSY.RECONVERGENT B1, `(.L_x_20) ;  /* 0x000001d000017945 */ /* 0x000fe40003800200 */
[C---:B------:R-:W-:Y:S01]  /*2630*/  IMAD.IADD R19, R9.reuse, 0x1, R2 ;  /* 0x0000000109137824 */ /* 0x040fe200078e0202 */
[----:B------:R-:W-:Y:S02]  /*2640*/  ISETP.GE.OR P1, PT, R9, UR5, P1 ;  /* 0x0000000509007c0c */ /* 0x000fe40008f26670 */
[----:B------:R-:W-:Y:S01]  /*2650*/  ISETP.GE.OR P2, PT, R14, UR5, P2 ;  /* 0x000000050e007c0c */ /* 0x000fe20009746670 */
[----:B------:R-:W-:-:S10]  /*2660*/  IMAD.WIDE.U32 R18, R19, 0x4, R10 ;  /* 0x0000000413127825 */ /* 0x000fd400078e000a */
[----:B------:R-:W-:Y:S05]  /*2670*/  @P1 BRA `(.L_x_21) ;  /* 0x00000000005c1947 */ /* 0x000fea0003800000 */
[----:B----4-:R-:W-:Y:S01]  /*2680*/  IADD3 R15, P1, PT, R9, R2, RZ ;  /* 0x00000002090f7210 */ /* 0x010fe20007f3e0ff */
[----:B------:R-:W2:Y:S01]  /*2690*/  LDG.E R20, desc[UR6][R20.64+0x4] ;  /* 0x0000040614147981 */ /* 0x000ea2000c1e1900 */
[----:B------:R-:W-:-:S03]  /*26a0*/  IADD3 R17, P3, PT, R5, R26, RZ ;  /* 0x0000001a05117210 */ /* 0x000fc60007f7e0ff */
[----:B------:R-:W-:Y:S01]  /*26b0*/  IMAD.X R22, RZ, RZ, RZ, P1 ;  /* 0x000000ffff167224 */ /* 0x000fe200008e06ff */
[----:B------:R-:W-:Y:S01]  /*26c0*/  LEA R14, P1, R15, UR8, 0x2 ;  /* 0x000000080f0e7c11 */ /* 0x000fe2000f8210ff */
[----:B------:R-:W3:Y:S01]  /*26d0*/  LDG.E R25, desc[UR6][R12.64+0x8] ;  /* 0x000008060c197981 */ /* 0x000ee2000c1e1900 */
[----:B------:R-:W-:Y:S02]  /*26e0*/  LEA.HI.X.SX32 R24, R26, R7, 0x1, P3 ;  /* 0x000000071a187211 */ /* 0x000fe400018f0eff */
[----:B------:R-:W-:Y:S01]  /*26f0*/  LEA R16, P3, R17, UR8, 0x2 ;  /* 0x0000000811107c11 */ /* 0x000fe2000f8610ff */
[----:B------:R-:W4:Y:S01]  /*2700*/  LDG.E R27, desc[UR6][R18.64] ;  /* 0x00000006121b7981 */ /* 0x000f22000c1e1900 */
[----:B------:R-:W-:Y:S02]  /*2710*/  LEA.HI.X R15, R15, UR9, R22, 0x2, P1 ;  /* 0x000000090f0f7c11 */ /* 0x000fe400088f1416 */
[----:B------:R-:W-:-:S04]  /*2720*/  LEA.HI.X R17, R17, UR9, R24, 0x2, P3 ;  /* 0x0000000911117c11 */ /* 0x000fc800098f1418 */
[----:B------:R-:W2:Y:S04]  /*2730*/  LDG.E R15, desc[UR6][R14.64+0x4] ;  /* 0x000004060e0f7981 */ /* 0x000ea8000c1e1900 */
[----:B------:R-:W3:Y:S01]  /*2740*/  LDG.E R16, desc[UR6][R16.64+0x8] ;  /* 0x0000080610107981 */ /* 0x000ee2000c1e1900 */
        /* <DEDUP_REMOVED lines=10> */
.L_x_21:
[----:B------:R-:W-:Y:S05]  /*27f0*/  BSYNC.RECONVERGENT B1 ;  /* 0x0000000000017941 */ /* 0x000fea0003800200 */
.L_x_20:
[----:B------:R-:W-:Y:S01]  /*2800*/  BSSY.RECONVERGENT B1, `(.L_x_22) ;  /* 0x000001a000017945 */ /* 0x000fe20003800200 */
[----:B------:R-:W-:-:S03]  /*2810*/  VIADD R25, R5, 0x4 ;  /* 0x0000000405197836 */ /* 0x000fc60000000000 */
[----:B------:R-:W-:Y:S05]  /*2820*/  @P2 BRA `(.L_x_23) ;  /* 0x00000000005c2947 */ /* 0x000fea0003800000 */
[----:B0---4-:R-:W-:Y:S01]  /*2830*/  IADD3 R15, P2, PT, R9, R2, RZ ;  /* 0x00000002090f7210 */ /* 0x011fe20007f5e0ff */
[----:B------:R-:W2:Y:S01]  /*2840*/  LDG.E R21, desc[UR6][R12.64+0xc] ;  /* 0x00000c060c157981 */ /* 0x000ea2000c1e1900 */
[----:B------:R-:W-:-:S03]  /*2850*/  IADD3 R9, P1, PT, R5, R26, RZ ;  /* 0x0000001a05097210 */ /* 0x000fc60007f3e0ff */
[----:B------:R-:W-:Y:S01]  /*2860*/  IMAD.X R22, RZ, RZ, RZ, P2 ;  /* 0x000000ffff167224 */ /* 0x000fe200010e06ff */
[----:B------:R-:W-:Y:S01]  /*2870*/  LEA.HI.X.SX32 R20, R26, R7, 0x1, P1 ;  /* 0x000000071a147211 */ /* 0x000fe200008f0eff */
[----:B------:R-:W3:Y:S01]  /*2880*/  LDG.E R23, desc[UR6][R18.64] ;  /* 0x0000000612177981 */ /* 0x000ee2000c1e1900 */
[----:B------:R-:W-:Y:S02]  /*2890*/  LEA R14, P2, R15, UR8, 0x2 ;  /* 0x000000080f0e7c11 */ /* 0x000fe4000f8410ff */
[----:B------:R-:W-:Y:S02]  /*28a0*/  LEA R16, P1, R9, UR8, 0x2 ;  /* 0x0000000809107c11 */ /* 0x000fe4000f8210ff */
        /* <DEDUP_REMOVED lines=15> */
.L_x_23:
[----:B------:R-:W-:Y:S05]  /*29a0*/  BSYNC.RECONVERGENT B1 ;  /* 0x0000000000017941 */ /* 0x000fea0003800200 */
.L_x_22:
[C---:B------:R-:W-:Y:S01]  /*29b0*/  ISETP.LT.OR P1, PT, R5.reuse, -0x3, !P0 ;  /* 0xfffffffd0500780c */ /* 0x040fe20004721670 */
[----:B01--4-:R-:W-:Y:S01]  /*29c0*/  VIADD R15, R5, 0x5 ;  /* 0x00000005050f7836 */ /* 0x013fe20000000000 */
[C---:B------:R-:W-:Y:S01]  /*29d0*/  IADD3 R9, P2, PT, R25.reuse, R2, RZ ;  /* 0x0000000219097210 */ /* 0x040fe20007f5e0ff */
[----:B------:R-:W-:Y:S01]  /*29e0*/  BSSY.RECONVERGENT B1, `(.L_x_24) ;  /* 0x000001d000017945 */ /* 0x000fe20003800200 */
[----:B------:R-:W-:Y:S02]  /*29f0*/  ISETP.GE.OR P1, PT, R25, UR5, P1 ;  /* 0x0000000519007c0c */ /* 0x000fe40008f26670 */
[----:B------:R-:W-:Y:S02]  /*2a00*/  ISETP.LT.OR P0, PT, R5, -0x4, !P0 ;  /* 0xfffffffc0500780c */ /* 0x000fe40004701670 */
[----:B------:R-:W-:Y:S02]  /*2a10*/  IADD3.X R16, PT, PT, RZ, RZ, RZ, P2, !PT ;  /* 0x000000ffff107210 */ /* 0x000fe400017fe4ff */
[----:B------:R-:W-:-:S02]  /*2a20*/  LEA R14, P2, R9, UR8, 0x2 ;  /* 0x00000008090e7c11 */ /* 0x000fc4000f8410ff */
[----:B------:R-:W-:Y:S02]  /*2a30*/  ISETP.GE.OR P0, PT, R15, UR5, P0 ;  /* 0x000000050f007c0c */ /* 0x000fe40008706670 */
[----:B------:R-:W-:-:S03]  /*2a40*/  LEA.HI.X R15, R9, UR9, R16, 0x2, P2 ;  /* 0x00000009090f7c11 */ /* 0x000fc600090f1410 */
[----:B------:R-:W-:Y:S08]  /*2a50*/  @P1 BRA `(.L_x_25) ;  /* 0x0000000000541947 */ /* 0x000ff00003800000 */
[C---:B------:R-:W-:Y:S01]  /*2a60*/  IADD3 R9, P1, PT, R5.reuse, R26, RZ ;  /* 0x0000001a05097210 */ /* 0x040fe20007f3e0ff */
[----:B------:R-:W2:Y:S01]  /*2a70*/  LDG.E R19, desc[UR6][R18.64+0x4] ;  /* 0x0000040612137981 */ /* 0x000ea2000c1e1900 */
[----:B------:R-:W-:Y:S02]  /*2a80*/  IADD3 R17, PT, PT, R5, 0x4, R2 ;  /* 0x0000000405117810 */ /* 0x000fe40007ffe002 */
[----:B------:R-:W-:Y:S01]  /*2a90*/  LEA.HI.X.SX32 R16, R26, R7, 0x1, P1 ;  /* 0x000000071a107211 */ /* 0x000fe200008f0eff */
[----:B------:R-:W2:Y:S01]  /*2aa0*/  LDG.E R22, desc[UR6][R14.64+0x4] ;  /* 0x000004060e167981 */ /* 0x000ea2000c1e1900 */
[----:B------:R-:W-:-:S03]  /*2ab0*/  LEA R20, P1, R9, UR8, 0x2 ;  /* 0x0000000809147c11 */ /* 0x000fc6000f8210ff */
[----:B------:R-:W3:Y:S01]  /*2ac0*/  LDG.E R25, desc[UR6][R12.64+0x10] ;  /* 0x000010060c197981 */ /* 0x000ee2000c1e1900 */
[----:B------:R-:W-:Y:S01]  /*2ad0*/  LEA.HI.X R21, R9, UR9, R16, 0x2, P1 ;  /* 0x0000000909157c11 */ /* 0x000fe200088f1410 */
[----:B------:R-:W-:-:S04]  /*2ae0*/  IMAD.WIDE.U32 R16, R17, 0x4, R10 ;  /* 0x0000000411107825 */ /* 0x000fc800078e000a */
        /* <DEDUP_REMOVED lines=12> */
.L_x_25:
[----:B------:R-:W-:Y:S05]  /*2bb0*/  BSYNC.RECONVERGENT B1 ;  /* 0x0000000000017941 */ /* 0x000fea0003800200 */
.L_x_24:
[----:B------:R-:W-:Y:S05]  /*2bc0*/  @P0 BRA `(.L_x_17) ;  /* 0x0000000000540947 */ /* 0x000fea0003800000 */
[C---:B------:R-:W-:Y:S01]  /*2bd0*/  IADD3 R9, P0, PT, R5.reuse, R26, RZ ;  /* 0x0000001a05097210 */ /* 0x040fe20007f1e0ff */
[----:B------:R-:W2:Y:S01]  /*2be0*/  LDG.E R14, desc[UR6][R14.64+0x8] ;  /* 0x000008060e0e7981 */ /* 0x000ea2000c1e1900 */
[----:B0-----:R-:W-:Y:S02]  /*2bf0*/  IADD3 R17, PT, PT, R5, 0x4, R2 ;  /* 0x0000000405117810 */ /* 0x001fe40007ffe002 */
[----:B------:R-:W-:Y:S01]  /*2c00*/  LEA.HI.X.SX32 R26, R26, R7, 0x1, P0 ;  /* 0x000000071a1a7211 */ /* 0x000fe200000f0eff */
[----:B------:R-:W3:Y:S01]  /*2c10*/  LDG.E R13, desc[UR6][R12.64+0x14] ;  /* 0x000014060c0d7981 */ /* 0x000ee2000c1e1900 */
[----:B------:R-:W-:Y:S01]  /*2c20*/  LEA R20, P0, R9, UR8, 0x2 ;  /* 0x0000000809147c11 */ /* 0x000fe2000f8010ff */
[----:B------:R-:W-:-:S03]  /*2c30*/  IMAD.WIDE.U32 R16, R17, 0x4, R10 ;  /* 0x0000000411107825 */ /* 0x000fc600078e000a */
[----:B------:R-:W-:Y:S02]  /*2c40*/  LEA.HI.X R21, R9, UR9, R26, 0x2, P0 ;  /* 0x0000000909157c11 */ /* 0x000fe400080f141a */
        /* <DEDUP_REMOVED lines=13> */
.L_x_17:
[----:B------:R-:W-:Y:S05]  /*2d20*/  BSYNC.RECONVERGENT B0 ;  /* 0x0000000000007941 */ /* 0x000fea0003800200 */
.L_x_16:
[----:B0-----:R-:W-:Y:S01]  /*2d30*/  VIADD R7, R6, 0x4 ;  /* 0x0000000406077836 */ /* 0x001fe20000000000 */
[----:B------:R-:W-:Y:S01]  /*2d40*/  BSSY.RECONVERGENT B0, `(.L_x_26) ;  /* 0x0000020000007945 */ /* 0x000fe20003800200 */
[----:B----4-:R-:W-:-:S03]  /*2d50*/  IMAD.IADD R15, R5, 0x1, R8 ;  /* 0x00000001050f7824 */ /* 0x010fc600078e0208 */
[----:B------:R-:W-:Y:S01]  /*2d60*/  ISETP.GE.AND P0, PT, R7, UR4, PT ;  /* 0x0000000407007c0c */ /* 0x000fe2000bf06270 */
[----:B------:R-:W-:-:S03]  /*2d70*/  IMAD.WIDE.U32 R14, R15, 0x4, R10 ;  /* 0x000000040f0e7825 */ /* 0x000fc600078e000a */
[----:B------:R-:W-:-:S04]  /*2d80*/  ISETP.GT.AND P0, PT, R6, -0x4, !P0 ;  /* 0xfffffffc0600780c */ /* 0x000fc80004704270 */
[----:B------:R-:W-:-:S04]  /*2d90*/  ISETP.LT.OR P1, PT, R5, 0x1, !P0 ;  /* 0x000000010500780c */ /* 0x000fc80004721670 */
[----:B------:R-:W-:-:S13]  /*2da0*/  ISETP.GE.OR P1, PT, R5, UR5, P1 ;  /* 0x0000000505007c0c */ /* 0x000fda0008f26670 */
[----:B------:R-:W-:Y:S05]  /*2db0*/  @P1 BRA `(.L_x_27) ;  /* 0x0000000000601947 */ /* 0x000fea0003800000 */
[----:B------:R-:W-:Y:S01]  /*2dc0*/  IMAD.IADD R21, R0, 0x1, R3 ;  /* 0x0000000100157824 */ /* 0x000fe200078e0203 */
[----:B-1----:R-:W-:-:S03]  /*2dd0*/  IADD3 R16, P1, PT, R5, R8, RZ ;  /* 0x0000000805107210 */ /* 0x002fc60007f3e0ff */
[C---:B---3--:R-:W-:Y:S01]  /*2de0*/  VIADD R19, R21.reuse, 0xc7 ;  /* 0x000000c715137836 */ /* 0x048fe20000000000 */
[----:B------:R-:W-:Y:S01]  /*2df0*/  IADD3.X R7, PT, PT, RZ, RZ, RZ, P1, !PT ;  /* 0x000000ffff077210 */ /* 0x000fe20000ffe4ff */
[----:B------:R-:W-:Y:S01]  /*2e00*/  VIADD R21, R21, 0x12a ;  /* 0x0000012a15157836 */ /* 0x000fe20000000000 */
[----:B--2---:R-:W-:Y:S01]  /*2e10*/  LEA R12, P1, R16, UR8, 0x2 ;  /* 0x00000008100c7c11 */ /* 0x004fe2000f8210ff */
        /* <DEDUP_REMOVED lines=18> */
.L_x_27:
[----:B------:R-:W-:Y:S05]  /*2f40*/  BSYNC.RECONVERGENT B0 ;  /* 0x0000000000007941 */ /* 0x000fea0003800200 */
.L_x_26:
[----:B------:R-:W-:Y:S01]  /*2f50*/  BSSY.RECONVERGENT B0, `(.L_x_28) ;  /* 0x0000097000007945 */ /* 0x000fe20003800200 */
[----:B------:R-:W-:-:S03]  /*2f60*/  VIADD R22, R3, 0x190 ;  /* 0x0000019003167836 */ /* 0x000fc60000000000 */
[----:B------:R-:W-:Y:S05]  /*2f70*/  @P5 BRA `(.L_x_29) ;  /* 0x0000000800505947 */ /* 0x000fea0003800000 */
[----:B01-3--:R-:W-:Y:S01]  /*2f80*/  SHF.R.S32.HI R9, RZ, 0x1f, R5 ;  /* 0x0000001fff097819 */ /* 0x00bfe20000011405 */
[----:B------:R-:W-:Y:S01]  /*2f90*/  BSSY.RECONVERGENT B1, `(.L_x_30) ;  /* 0x0000020000017945 */ /* 0x000fe20003800200 */
[C---:B------:R-:W-:Y:S02]  /*2fa0*/  IADD3 R7, P2, PT, R5.reuse, R22, RZ ;  /* 0x0000001605077210 */ /* 0x040fe40007f5e0ff */
[----:B------:R-:W-:Y:S02]  /*2fb0*/  ISETP.LT.OR P1, PT, R5, RZ, !P0 ;  /* 0x000000ff0500720c */ /* 0x000fe40004721670 */
[----:B------:R-:W-:Y:S02]  /*2fc0*/  LEA.HI.X.SX32 R16, R22, R9, 0x1, P2 ;  /* 0x0000000916107211 */ /* 0x000fe400010f0eff */
[----:B------:R-:W-:Y:S02]  /*2fd0*/  ISETP.GE.OR P2, PT, R0, UR5, P1 ;  /* 0x0000000500007c0c */ /* 0x000fe40008f46670 */
[----:B--2---:R-:W-:-:S02]  /*2fe0*/  LEA R12, P3, R7, UR8, 0x2 ;  /* 0x00000008070c7c11 */ /* 0x004fc4000f8610ff */
[----:B------:R-:W-:Y:S02]  /*2ff0*/  ISETP.LT.OR P1, PT, R5, -0x3, !P0 ;  /* 0xfffffffd0500780c */ /* 0x000fe40004721670 */
[----:B------:R-:W-:-:S07]  /*3000*/  LEA.HI.X R13, R7, UR9, R16, 0x2, P3 ;  /* 0x00000009070d7c11 */ /* 0x000fce00098f1410 */
[----:B------:R-:W-:Y:S05]  /*3010*/  @P2 BRA `(.L_x_31) ;  /* 0x00000000005c2947 */ /* 0x000fea0003800000 */
[C---:B------:R-:W-:Y:S01]  /*3020*/  IADD3 R17, P3, PT, R5.reuse, R2, RZ ;  /* 0x0000000205117210 */ /* 0x040fe20007f7e0ff */
[----:B------:R-:W2:Y:S01]  /*3030*/  LDG.E R19, desc[UR6][R12.64+0x4] ;  /* 0x000004060c137981 */ /* 0x000ea2000c1e1900 */
[----:B------:R-:W-:Y:S02]  /*3040*/  IADD3 R7, P2, PT, R5, R8, RZ ;  /* 0x0000000805077210 */ /* 0x000fe40007f5e0ff */
[----:B------:R-:W-:Y:S01]  /*3050*/  LEA.HI.X.SX32 R0, R2, RZ, 0x1, P3 ;  /* 0x000000ff02007211 */ /* 0x000fe200018f0eff */
[----:B------:R-:W3:Y:S01]  /*3060*/  LDG.E R21, desc[UR6][R14.64] ;  /* 0x000000060e157981 */ /* 0x000ee2000c1e1900 */
[----:B------:R-:W-:Y:S01]  /*3070*/  LEA R24, P3, R17, UR8, 0x2 ;  /* 0x0000000811187c11 */ /* 0x000fe2000f8610ff */
[----:B------:R-:W-:Y:S01]  /*3080*/  IMAD.X R18, RZ, RZ, RZ, P2 ;  /* 0x000000ffff127224 */ /* 0x000fe200010e06ff */
[----:B------:R-:W-:Y:S02]  /*3090*/  LEA R16, P2, R7, UR8, 0x2 ;  /* 0x0000000807107c11 */ /* 0x000fe4000f8410ff */
[----:B------:R-:W-:-:S02]  /*30a0*/  LEA.HI.X R25, R17, UR9, R0, 0x2, P3 ;  /* 0x0000000911197c11 */ /* 0x000fc400098f1400 */
        /* <DEDUP_REMOVED lines=14> */
.L_x_31:
[----:B------:R-:W-:Y:S05]  /*3190*/  BSYNC.RECONVERGENT B1 ;  /* 0x0000000000017941 */ /* 0x000fea0003800200 */
.L_x_30:
[C---:B0-----:R-:W-:Y:S01]  /*31a0*/  VIADD R23, R5.reuse, 0x2 ;  /* 0x0000000205177836 */ /* 0x041fe20000000000 */
[C---:B------:R-:W-:Y:S01]  /*31b0*/  ISETP.LT.OR P3, PT, R5.reuse, -0x1, !P0 ;  /* 0xffffffff0500780c */ /* 0x040fe20004761670 */
[C---:B------:R-:W-:Y:S01]  /*31c0*/  VIADD R7, R5.reuse, 0x4 ;  /* 0x0000000405077836 */ /* 0x040fe20000000000 */
[C---:B------:R-:W-:Y:S01]  /*31d0*/  ISETP.LT.OR P2, PT, R5.reuse, -0x2, !P0 ;  /* 0xfffffffe0500780c */ /* 0x040fe20004741670 */
[----:B------:R-:W-:Y:S01]  /*31e0*/  VIADD R0, R5, 0x3 ;  /* 0x0000000305007836 */ /* 0x000fe20000000000 */
[----:B------:R-:W-:Y:S01]  /*31f0*/  ISETP.GE.OR P3, PT, R23, UR5, P3 ;  /* 0x0000000517007c0c */ /* 0x000fe20009f66670 */
[----:B------:R-:W-:Y:S01]  /*3200*/  BSSY.RECONVERGENT B1, `(.L_x_32) ;  /* 0x000001e000017945 */ /* 0x000fe20003800200 */
[----:B------:R-:W-:Y:S02]  /*3210*/  ISETP.GE.OR P1, PT, R7, UR5, P1 ;  /* 0x0000000507007c0c */ /* 0x000fe40008f26670 */
[----:B------:R-:W-:Y:S02]  /*3220*/  IADD3 R17, PT, PT, R23, R8, RZ ;  /* 0x0000000817117210 */ /* 0x000fe40007ffe0ff */
[----:B------:R-:W-:-:S03]  /*3230*/  ISETP.GE.OR P2, PT, R0, UR5, P2 ;  /* 0x0000000500007c0c */ /* 0x000fc60009746670 */
[----:B------:R-:W-:-:S06]  /*3240*/  IMAD.WIDE.U32 R16, R17, 0x4, R10 ;  /* 0x0000000411107825 */ /* 0x000fcc00078e000a */
[----:B------:R-:W-:Y:S01]  /*3250*/  @!P1 IADD3 R0, P4, PT, R5, R2, RZ ;  /* 0x0000000205009210 */ /* 0x000fe20007f9e0ff */
[----:B------:R-:W-:-:S12]  /*3260*/  @P3 BRA `(.L_x_33) ;  /* 0x00000000005c3947 */ /* 0x000fd80003800000 */
[----:B------:R-:W-:Y:S01]  /*3270*/  IADD3 R19, P6, PT, R23, R8, RZ ;  /* 0x0000000817137210 */ /* 0x000fe20007fde0ff */
[----:B------:R-:W2:Y:S01]  /*3280*/  LDG.E R14, desc[UR6][R14.64+0x4] ;  /* 0x000004060e0e7981 */ /* 0x000ea2000c1e1900 */
[----:B------:R-:W-:-:S03]  /*3290*/  IADD3 R21, P3, PT, R5, R2, RZ ;  /* 0x0000000205157210 */ /* 0x000fc60007f7e0ff */
[----:B------:R-:W-:Y:S01]  /*32a0*/  IMAD.X R20, RZ, RZ, RZ, P6 ;  /* 0x000000ffff147224 */ /* 0x000fe200030e06ff */
[C---:B------:R-:W-:Y:S01]  /*32b0*/  LEA R18, P6, R19.reuse, UR8, 0x2 ;  /* 0x0000000813127c11 */ /* 0x040fe2000f8c10ff */
[----:B------:R-:W3:Y:S01]  /*32c0*/  LDG.E R27, desc[UR6][R12.64+0x8] ;  /* 0x000008060c1b7981 */ /* 0x000ee2000c1e1900 */
[----:B------:R-:W-:Y:S02]  /*32d0*/  LEA.HI.X.SX32 R24, R2, R9, 0x1, P3 ;  /* 0x0000000902187211 */ /* 0x000fe400018f0eff */
[----:B------:R-:W-:Y:S01]  /*32e0*/  LEA.HI.X R19, R19, UR9, R20, 0x2, P6 ;  /* 0x0000000913137c11 */ /* 0x000fe2000b0f1414 */
[----:B------:R-:W4:Y:S01]  /*32f0*/  LDG.E R9, desc[UR6][R16.64] ;  /* 0x0000000610097981 */ /* 0x000f22000c1e1900 */
[----:B------:R-:W-:-:S04]  /*3300*/  LEA R20, P3, R21, UR8, 0x2 ;  /* 0x0000000815147c11 */ /* 0x000fc8000f8610ff */
[----:B------:R-:W-:Y:S01]  /*3310*/  LEA.HI.X R21, R21, UR9, R24, 0x2, P3 ;  /* 0x0000000915157c11 */ /* 0x000fe200098f1418 */
        /* <DEDUP_REMOVED lines=12> */
.L_x_33:
[----:B------:R-:W-:Y:S05]  /*33e0*/  BSYNC.RECONVERGENT B1 ;  /* 0x0000000000017941 */ /* 0x000fea0003800200 */
.L_x_32:
[----:B------:R-:W-:Y:S01]  /*33f0*/  BSSY.RECONVERGENT B1, `(.L_x_34) ;  /* 0x000001a000017945 */ /* 0x000fe20003800200 */
[----:B------:R-:W-:-:S03]  /*3400*/  SHF.R.S32.HI R9, RZ, 0x1f, R5 ;  /* 0x0000001fff097819 */ /* 0x000fc60000011405 */
[----:B------:R-:W-:Y:S05]  /*3410*/  @P2 BRA `(.L_x_35) ;  /* 0x00000000005c2947 */ /* 0x000fea0003800000 */
[----:B------:R-:W-:Y:S01]  /*3420*/  IADD3 R23, P3, PT, R23, R8, RZ ;  /* 0x0000000817177210 */ /* 0x000fe20007f7e0ff */
[----:B------:R-:W2:Y:S01]  /*3430*/  LDG.E R21, desc[UR6][R12.64+0xc] ;  /* 0x00000c060c157981 */ /* 0x000ea2000c1e1900 */
[----:B------:R-:W-:-:S03]  /*3440*/  IADD3 R19, P2, PT, R5, R2, RZ ;  /* 0x0000000205137210 */ /* 0x000fc60007f5e0ff */
[----:B------:R-:W-:Y:S01]  /*3450*/  IMAD.X R24, RZ, RZ, RZ, P3 ;  /* 0x000000ffff187224 */ /* 0x000fe200018e06ff */
[----:B------:R-:W-:Y:S01]  /*3460*/  LEA.HI.X.SX32 R20, R2, R9, 0x1, P2 ;  /* 0x0000000902147211 */ /* 0x000fe200010f0eff */
[----:B------:R-:W3:Y:S01]  /*3470*/  LDG.E R25, desc[UR6][R16.64] ;  /* 0x0000000610197981 */ /* 0x000ee2000c1e1900 */
[----:B------:R-:W-:Y:S02]  /*3480*/  LEA R14, P3, R23, UR8, 0x2 ;  /* 0x00000008170e7c11 */ /* 0x000fe4000f8610ff */
[----:B------:R-:W-:Y:S02]  /*3490*/  LEA R18, P2, R19, UR8, 0x2 ;  /* 0x0000000813127c11 */ /* 0x000fe4000f8410ff */
[----:B0-----:R-:W-:Y:S02]  /*34a0*/  LEA.HI.X R15, R23, UR9, R24, 0x2, P3 ;  /* 0x00000009170f7c11 */ /* 0x001fe400098f1418 */
[----:B------:R-:W-:Y:S01]  /*34b0*/  LEA.HI.X R19, R19, UR9, R20, 0x2, P2 ;  /* 0x0000000913137c11 */ /* 0x000fe200090f1414 */
        /* <DEDUP_REMOVED lines=13> */
.L_x_35:
[----:B------:R-:W-:Y:S05]  /*3590*/  BSYNC.RECONVERGENT B1 ;  /* 0x0000000000017941 */ /* 0x000fea0003800200 */
.L_x_34:
[C---:B01----:R-:W-:Y:S01]  /*35a0*/  IADD3 R15, P2, PT, R7.reuse, R8, RZ ;  /* 0x00000008070f7210 */ /* 0x043fe20007f5e0ff */
[----:B------:R-:W-:Y:S01]  /*35b0*/  IMAD.IADD R25, R7, 0x1, R8 ;  /* 0x0000000107197824 */ /* 0x000fe200078e0208 */
[----:B------:R-:W-:Y:S01]  /*35c0*/  @!P1 LEA.HI.X.SX32 R19, R2, R9, 0x1, P4 ;  /* 0x0000000902139211 */ /* 0x000fe200020f0eff */
[----:B------:R-:W2:Y:S01]  /*35d0*/  @!P1 LDG.E R17, desc[UR6][R16.64+0x4] ;  /* 0x0000040610119981 */ /* 0x000ea2000c1e1900 */
[C---:B------:R-:W-:Y:S01]  /*35e0*/  @!P1 LEA R18, P3, R0.reuse, UR8, 0x2 ;  /* 0x0000000800129c11 */ /* 0x040fe2000f8610ff */
[----:B------:R-:W-:Y:S01]  /*35f0*/  IMAD.X R20, RZ, RZ, RZ, P2 ;  /* 0x000000ffff147224 */ /* 0x000fe200010e06ff */
[C---:B------:R-:W-:Y:S01]  /*3600*/  LEA R14, P2, R15.reuse, UR8, 0x2 ;  /* 0x000000080f0e7c11 */ /* 0x040fe2000f8410ff */
[----:B------:R-:W3:Y:S01]  /*3610*/  @!P1 LDG.E R7, desc[UR6][R12.64+0x10] ;  /* 0x000010060c079981 */ /* 0x000ee2000c1e1900 */
[----:B------:R-:W-:Y:S02]  /*3620*/  @!P1 LEA.HI.X R19, R0, UR9, R19, 0x2, P3 ;  /* 0x0000000900139c11 */ /* 0x000fe400098f1413 */
[----:B------:R-:W-:Y:S01]  /*3630*/  LEA.HI.X R15, R15, UR9, R20, 0x2, P2 ;  /* 0x000000090f0f7c11 */ /* 0x000fe200090f1414 */
[----:B------:R-:W-:-:S02]  /*3640*/  IMAD.WIDE.U32 R24, R25, 0x4, R10 ;  /* 0x0000000419187825 */ /* 0x000fc400078e000a */
        /* <DEDUP_REMOVED lines=8> */
[----:B------:R-:W0:Y:S02]  /*36d0*/  @!P1 F2F.F64.F32 R26, R0 ;  /* 0x00000000001a9310 */ /* 0x000e240000201800 */
[----:B0-----:R-:W-:Y:S01]  /*36e0*/  @!P1 DFMA R20, R26, -0.25, R20 ;  /* 0xbfd000001a14982b */ /* 0x001fe20000000014 */
[----:B------:R-:W-:-:S09]  /*36f0*/  IADD3 R7, PT, PT, R5, 0x4, RZ ;  /* 0x0000000405077810 */ /* 0x000fd20007ffe0ff */
[----:B------:R-:W0:Y:S01]  /*3700*/  @!P1 F2F.F32.F64 R20, R20 ;  /* 0x0000001400149310 */ /* 0x000e220000301000 */
[----:B------:R-:W-:-:S04]  /*3710*/  IMAD.IADD R17, R7, 0x1, R8 ;  /* 0x0000000107117824 */ /* 0x000fc800078e0208 */
[----:B------:R-:W-:-:S04]  /*3720*/  IMAD.WIDE.U32 R16, R17, 0x4, R10 ;  /* 0x0000000411107825 */ /* 0x000fc800078e000a */
[----:B0-----:R-:W-:-:S04]  /*3730*/  @!P1 FFMA R7, -R4, R20, R25 ;  /* 0x0000001404079223 */ /* 0x001fc80000000119 */
[----:B------:R-:W-:Y:S01]  /*3740*/  @!P1 FADD R7, |R7|, -RZ ;  /* 0x800000ff07079221 */ /* 0x000fe20000000200 */
[----:B------:R-:W-:-:S04]  /*3750*/  VIADD R18, R5, 0x5 ;  /* 0x0000000505127836 */ /* 0x000fc80000000000 */
[----:B------:R4:W-:Y:S01]  /*3760*/  @!P1 STG.E desc[UR6][R16.64], R7 ;  /* 0x0000000710009986 */ /* 0x0009e2000c101906 */
[----:B------:R-:W-:-:S13]  /*3770*/  ISETP.GE.OR P0, PT, R18, UR5, P0 ;  /* 0x0000000512007c0c */ /* 0x000fda0008706670 */
[----:B----4-:R-:W-:Y:S05]  /*3780*/  @P0 BRA `(.L_x_29) ;  /* 0x00000000004c0947 */ /* 0x010fea0003800000 */
[----:B------:R-:W-:Y:S01]  /*3790*/  IADD3 R0, P0, PT, R5, R2, RZ ;  /* 0x0000000205007210 */ /* 0x000fe20007f1e0ff */
[----:B------:R-:W2:Y:S03]  /*37a0*/  LDG.E R13, desc[UR6][R12.64+0x14] ;  /* 0x000014060c0d7981 */ /* 0x000ea6000c1e1900 */
[----:B------:R-:W-:Y:S01]  /*37b0*/  LEA.HI.X.SX32 R9, R2, R9, 0x1, P0 ;  /* 0x0000000902097211 */ /* 0x000fe200000f0eff */
[----:B------:R-:W3:Y:S01]  /*37c0*/  LDG.E R14, desc[UR6][R14.64+0x8] ;  /* 0x000008060e0e7981 */ /* 0x000ee2000c1e1900 */
[----:B------:R-:W-:-:S03]  /*37d0*/  LEA R20, P0, R0, UR8, 0x2 ;  /* 0x0000000800147c11 */ /* 0x000fc6000f8010ff */
[----:B------:R-:W4:Y:S01]  /*37e0*/  LDG.E R7, desc[UR6][R16.64+0x4] ;  /* 0x0000040610077981 */ /* 0x000f22000c1e1900 */
[----:B------:R-:W-:-:S03]  /*37f0*/  LEA.HI.X R21, R0, UR9, R9, 0x2, P0 ;  /* 0x0000000900157c11 */ /* 0x000fc600080f1409 */
        /* <DEDUP_REMOVED lines=12> */
.L_x_29:
[----:B------:R-:W-:Y:S05]  /*38c0*/  BSYNC.RECONVERGENT B0 ;  /* 0x0000000000007941 */ /* 0x000fea0003800200 */
.L_x_28:
[----:B------:R-:W-:Y:S01]  /*38d0*/  VIADD R0, R6, 0x5 ;  /* 0x0000000506007836 */ /* 0x000fe20000000000 */
[C---:B------:R-:W-:Y:S01]  /*38e0*/  IADD3 R7, P2, PT, R5.reuse, R22, RZ ;  /* 0x0000001605077210 */ /* 0x040fe20007f5e0ff */
[----:B0-----:R-:W-:-:S03]  /*38f0*/  IMAD.IADD R15, R5, 0x1, R22 ;  /* 0x00000001050f7824 */ /* 0x001fc600078e0216 */
[----:B------:R-:W-:Y:S01]  /*3900*/  ISETP.GE.AND P0, PT, R0, UR4, PT ;  /* 0x0000000400007c0c */ /* 0x000fe2000bf06270 */
[----:B------:R-:W-:Y:S02]  /*3910*/  VIADD R0, R5, 0x1 ;  /* 0x0000000105007836 */ /* 0x000fe40000000000 */
[----:B------:R-:W-:Y:S01]  /*3920*/  IMAD.X R2, RZ, RZ, RZ, P2 ;  /* 0x000000ffff027224 */ /* 0x000fe200010e06ff */
[----:B------:R-:W-:Y:S01]  /*3930*/  ISETP.GT.AND P0, PT, R6, -0x5, !P0 ;  /* 0xfffffffb0600780c */ /* 0x000fe20004704270 */
[----:B------:R-:W-:Y:S01]  /*3940*/  IMAD.WIDE.U32 R14, R15, 0x4, R10 ;  /* 0x000000040f0e7825 */ /* 0x000fe200078e000a */
[----:B--2---:R-:W-:Y:S02]  /*3950*/  LEA R12, P2, R7, UR8, 0x2 ;  /* 0x00000008070c7c11 */ /* 0x004fe4000f8410ff */
[----:B------:R-:W-:Y:S02]  /*3960*/  ISETP.LT.OR P1, PT, R5, 0x1, !P0 ;  /* 0x000000010500780c */ /* 0x000fe40004721670 */
[----:B------:R-:W-:-:S02]  /*3970*/  LEA.HI.X R13, R7, UR9, R2, 0x2, P2 ;  /* 0x00000009070d7c11 */ /* 0x000fc400090f1402 */
[----:B------:R-:W-:-:S13]  /*3980*/  ISETP.GE.OR P1, PT, R5, UR5, P1 ;  /* 0x0000000505007c0c */ /* 0x000fda0008f26670 */
[----:B---3--:R-:W-:Y:S01]  /*3990*/  @!P1 IADD3 R19, PT, PT, R0, R3, RZ ;  /* 0x0000000300139210 */ /* 0x008fe20007ffe0ff */
[----:B------:R-:W2:Y:S04]  /*39a0*/  @!P1 LDG.E R21, desc[UR6][R12.64+0x4] ;  /* 0x000004060c159981 */ /* 0x000ea8000c1e1900 */
[C---:B-1--4-:R-:W-:Y:S01]  /*39b0*/  @!P1 VIADD R17, R19.reuse, 0x12b ;  /* 0x0000012b13119836 */ /* 0x052fe20000000000 */
[----:B------:R-:W3:Y:S01]  /*39c0*/  @!P1 LDG.E R9, desc[UR6][R14.64] ;  /* 0x000000060e099981 */ /* 0x000ee2000c1e1900 */
[----:B------:R-:W-:Y:S02]  /*39d0*/  @!P1 VIADD R19, R19, 0x18e ;  /* 0x0000018e13139836 */ /* 0x000fe40000000000 */
[----:B------:R-:W-:-:S04]  /*39e0*/  @!P1 IMAD.WIDE R16, R17, 0x4, R10 ;  /* 0x0000000411109825 */ /* 0x000fc800078e020a */
[----:B------:R-:W-:Y:S01]  /*39f0*/  @!P1 IMAD.WIDE.U32 R18, R19, 0x4, R10 ;  /* 0x0000000413129825 */ /* 0x000fe200078e000a */
[----:B------:R-:W4:Y:S04]  /*3a00*/  @!P1 LDG.E R2, desc[UR6][R16.64] ;  /* 0x0000000610029981 */ /* 0x000f28000c1e1900 */
[----:B------:R-:W4:Y:S04]  /*3a10*/  @!P1 LDG.E R7, desc[UR6][R16.64+0x320] ;  /* 0x0003200610079981 */ /* 0x000f28000c1e1900 */
[----:B------:R-:W2:Y:S01]  /*3a20*/  @!P1 LDG.E R18, desc[UR6][R18.64] ;  /* 0x0000000612129981 */ /* 0x000ea2000c1e1900 */
[----:B----4-:R-:W-:Y:S01]  /*3a30*/  @!P1 FADD R2, R2, R7 ;  /* 0x0000000702029221 */ /* 0x010fe20000000000 */
[----:B--2---:R-:W-:-:S04]  /*3a40*/  @!P1 FADD R21, R18, R21 ;  /* 0x0000001512159221 */ /* 0x004fc80000000000 */
[----:B------:R-:W-:Y:S01]  /*3a50*/  @!P1 FADD R21, R2, R21 ;  /* 0x0000001502159221 */ /* 0x000fe20000000000 */
[----:B---3--:R-:W-:Y:S08]  /*3a60*/  @!P1 F2F.F64.F32 R6, R9 ;  /* 0x0000000900069310 */ /* 0x008ff00000201800 */
[----:B------:R-:W0:Y:S02]  /*3a70*/  @!P1 F2F.F64.F32 R20, R21 ;  /* 0x0000001500149310 */ /* 0x000e240000201800 */
[----:B0-----:R-:W-:-:S10]  /*3a80*/  @!P1 DFMA R6, R20, -0.25, R6 ;  /* 0xbfd000001406982b */ /* 0x001fd40000000006 */
[----:B------:R-:W0:Y:S02]  /*3a90*/  @!P1 F2F.F32.F64 R6, R6 ;  /* 0x0000000600069310 */ /* 0x000e240000301000 */
[----:B0-----:R-:W-:-:S04]  /*3aa0*/  @!P1 FFMA R2, -R4, R6, R9 ;  /* 0x0000000604029223 */ /* 0x001fc80000000109 */
[----:B------:R-:W-:-:S05]  /*3ab0*/  @!P1 FADD R17, |R2|, -RZ ;  /* 0x800000ff02119221 */ /* 0x000fca0000000200 */
[----:B------:R0:W-:Y:S01]  /*3ac0*/  @!P1 STG.E desc[UR6][R14.64], R17 ;  /* 0x000000110e009986 */ /* 0x0001e2000c101906 */
[----:B------:R-:W-:Y:S05]  /*3ad0*/  @P5 EXIT ;  /* 0x000000000000594d */ /* 0x000fea0003800000 */
[----:B------:R-:W-:Y:S02]  /*3ae0*/  ISETP.LT.OR P1, PT, R5, RZ, !P0 ;  /* 0x000000ff0500720c */ /* 0x000fe40004721670 */
[----:B------:R-:W-:Y:S02]  /*3af0*/  SHF.R.S32.HI R7, RZ, 0x1f, R5 ;  /* 0x0000001fff077819 */ /* 0x000fe40000011405 */
[----:B------:R-:W-:Y:S02]  /*3b00*/  ISETP.GE.OR P1, PT, R0, UR5, P1 ;  /* 0x0000000500007c0c */ /* 0x000fe40008f26670 */
[----:B------:R-:W-:-:S04]  /*3b10*/  IADD3 R0, PT, PT, R3, 0x1f4, RZ ;  /* 0x000001f403007810 */ /* 0x000fc80007ffe0ff */
[----:B------:R-:W-:-:S04]  /*3b20*/  IADD3 R6, P2, PT, R5, R0, RZ ;  /* 0x0000000005067210 */ /* 0x000fc80007f5e0ff */
[----:B------:R-:W-:Y:S02]  /*3b30*/  LEA.HI.X.SX32 R9, R0, R7, 0x1, P2 ;  /* 0x0000000700097211 */ /* 0x000fe400010f0eff */
[----:B------:R-:W-:Y:S01]  /*3b40*/  LEA R2, P2, R6, UR8, 0x2 ;  /* 0x0000000806027c11 */ /* 0x000fe2000f8410ff */
[----:B0-----:R-:W2:Y:S01]  /*3b50*/  @!P1 LDG.E R17, desc[UR6][R14.64] ;  /* 0x000000060e119981 */ /* 0x001ea2000c1e1900 */
[----:B------:R-:W-:-:S03]  /*3b60*/  @!P1 IADD3 R16, P3, PT, R5, R8, RZ ;  /* 0x0000000805109210 */ /* 0x000fc60007f7e0ff */
[----:B------:R-:W2:Y:S01]  /*3b70*/  @!P1 LDG.E R0, desc[UR6][R12.64+0x8] ;  /* 0x000008060c009981 */ /* 0x000ea2000c1e1900 */
[----:B------:R-:W-:Y:S02]  /*3b80*/  @!P1 LEA.HI.X.SX32 R3, R8, RZ, 0x1, P3 ;  /* 0x000000ff08039211 */ /* 0x000fe400018f0eff */
[----:B------:R-:W-:-:S04]  /*3b90*/  @!P1 LEA R18, P3, R16, UR8, 0x2 ;  /* 0x0000000810129c11 */ /* 0x000fc8000f8610ff */
[----:B------:R-:W-:Y:S02]  /*3ba0*/  @!P1 LEA.HI.X R19, R16, UR9, R3, 0x2, P3 ;  /* 0x0000000910139c11 */ /* 0x000fe400098f1403 */
[----:B------:R-:W-:Y:S02]  /*3bb0*/  LEA.HI.X R3, R6, UR9, R9, 0x2, P2 ;  /* 0x0000000906037c11 */ /* 0x000fe400090f1409 */
[----:B------:R-:W3:Y:S04]  /*3bc0*/  @!P1 LDG.E R9, desc[UR6][R12.64+0x4] ;  /* 0x000004060c099981 */ /* 0x000ee8000c1e1900 */
[----:B------:R-:W4:Y:S04]  /*3bd0*/  @!P1 LDG.E R18, desc[UR6][R18.64+0x4] ;  /* 0x0000040612129981 */ /* 0x000f28000c1e1900 */
[----:B------:R-:W4:Y:S01]  /*3be0*/  @!P1 LDG.E R21, desc[UR6][R2.64+0x4] ;  /* 0x0000040602159981 */ /* 0x000f22000c1e1900 */
[C---:B------:R-:W-:Y:S01]  /*3bf0*/  VIADD R23, R5.reuse, 0x2 ;  /* 0x0000000205177836 */ /* 0x040fe20000000000 */
[----:B------:R-:W-:-:S04]  /*3c00*/  ISETP.LT.OR P2, PT, R5, -0x1, !P0 ;  /* 0xffffffff0500780c */ /* 0x000fc80004741670 */
[----:B------:R-:W-:-:S13]  /*3c10*/  ISETP.GE.OR P2, PT, R23, UR5, P2 ;  /* 0x0000000517007c0c */ /* 0x000fda0009746670 */
[----:B------:R-:W-:-:S04]  /*3c20*/  @!P2 IADD3 R6, P4, PT, R5, R8, RZ ;  /* 0x000000080506a210 */ /* 0x000fc80007f9e0ff */
[----:B------:R-:W-:Y:S02]  /*3c30*/  @!P2 LEA.HI.X.SX32 R25, R8, R7, 0x1, P4 ;  /* 0x000000070819a211 */ /* 0x000fe400020f0eff */
[----:B------:R-:W-:-:S04]  /*3c40*/  @!P2 LEA R24, P4, R6, UR8, 0x2 ;  /* 0x000000080618ac11 */ /* 0x000fc8000f8810ff */
[----:B------:R-:W-:Y:S01]  /*3c50*/  @!P2 LEA.HI.X R25, R6, UR9, R25, 0x2, P4 ;  /* 0x000000090619ac11 */ /* 0x000fe2000a0f1419 */
[----:B--2---:R-:W-:Y:S01]  /*3c60*/  @!P1 FADD R0, R0, R17 ;  /* 0x0000001100009221 */ /* 0x004fe20000000000 */
[----:B----4-:R-:W-:-:S04]  /*3c70*/  @!P1 FADD R21, R18, R21 ;  /* 0x0000001512159221 */ /* 0x010fc80000000000 */
[----:B------:R-:W-:Y:S01]  /*3c80*/  @!P1 FADD R21, R21, R0 ;  /* 0x0000000015159221 */ /* 0x000fe20000000000 */
[----:B---3--:R-:W-:Y:S08]  /*3c90*/  @!P1 F2F.F64.F32 R16, R9 ;  /* 0x0000000900109310 */ /* 0x008ff00000201800 */
[----:B------:R-:W0:Y:S02]  /*3ca0*/  @!P1 F2F.F64.F32 R20, R21 ;  /* 0x0000001500149310 */ /* 0x000e240000201800 */
[----:B0-----:R-:W-:-:S10]  /*3cb0*/  @!P1 DFMA R16, R20, -0.25, R16 ;  /* 0xbfd000001410982b */ /* 0x001fd40000000010 */
[----:B------:R-:W0:Y:S01]  /*3cc0*/  @!P1 F2F.F32.F64 R16, R16 ;  /* 0x0000001000109310 */ /* 0x000e220000301000 */
[----:B------:R-:W-:-:S05]  /*3cd0*/  IADD3 R0, P3, PT, R23, R22, RZ ;  /* 0x0000001617007210 */ /* 0x000fca0007f7e0ff */
[----:B------:R-:W-:Y:S01]  /*3ce0*/  IMAD.X R19, RZ, RZ, RZ, P3 ;  /* 0x000000ffff137224 */ /* 0x000fe200018e06ff */
[----:B------:R-:W-:Y:S01]  /*3cf0*/  LEA R18, P3, R0, UR8, 0x2 ;  /* 0x0000000800127c11 */ /* 0x000fe2000f8610ff */
[----:B0-----:R-:W-:-:S03]  /*3d00*/  @!P1 FFMA R9, -R4, R16, R9 ;  /* 0x0000001004099223 */ /* 0x001fc60000000109 */
[----:B------:R-:W-:Y:S01]  /*3d10*/  LEA.HI.X R19, R0, UR9, R19, 0x2, P3 ;  /* 0x0000000900137c11 */ /* 0x000fe200098f1413 */
[----:B------:R-:W-:Y:S01]  /*3d20*/  @!P1 FADD R27, |R9|, -RZ ;  /* 0x800000ff091b9221 */ /* 0x000fe20000000200 */
[----:B------:R-:W-:-:S04]  /*3d30*/  IMAD.IADD R17, R23, 0x1, R22 ;  /* 0x0000000117117824 */ /* 0x000fc800078e0216 */
[----:B------:R0:W-:Y:S01]  /*3d40*/  @!P1 STG.E desc[UR6][R12.64+0x4], R27 ;  /* 0x0000041b0c009986 */ /* 0x0001e2000c101906 */
[----:B------:R-:W-:-:S03]  /*3d50*/  IMAD.WIDE.U32 R16, R17, 0x4, R10 ;  /* 0x0000000411107825 */ /* 0x000fc600078e000a */
[----:B------:R1:W2:Y:S04]  /*3d60*/  @!P2 LDG.E R14, desc[UR6][R14.64+0x4] ;  /* 0x000004060e0ea981 */ /* 0x0002a8000c1e1900 */
[----:B------:R-:W3:Y:S04]  /*3d70*/  @!P2 LDG.E R24, desc[UR6][R24.64+0x8] ;  /* 0x000008061818a981 */ /* 0x000ee8000c1e1900 */
[----:B------:R-:W3:Y:S04]  /*3d80*/  @!P2 LDG.E R21, desc[UR6][R2.64+0x8] ;  /* 0x000008060215a981 */ /* 0x000ee8000c1e1900 */
[----:B------:R-:W2:Y:S04]  /*3d90*/  @!P2 LDG.E R23, desc[UR6][R18.64+0x4] ;  /* 0x000004061217a981 */ /* 0x000ea8000c1e1900 */
[----:B------:R-:W4:Y:S01]  /*3da0*/  @!P2 LDG.E R9, desc[UR6][R16.64] ;  /* 0x000000061009a981 */ /* 0x000f22000c1e1900 */
[C---:B------:R-:W-:Y:S01]  /*3db0*/  VIADD R6, R5.reuse, 0x3 ;  /* 0x0000000305067836 */ /* 0x040fe20000000000 */
[----:B------:R-:W-:-:S04]  /*3dc0*/  ISETP.LT.OR P1, PT, R5, -0x2, !P0 ;  /* 0xfffffffe0500780c */ /* 0x000fc80004721670 */
[----:B------:R-:W-:-:S13]  /*3dd0*/  ISETP.GE.OR P1, PT, R6, UR5, P1 ;  /* 0x0000000506007c0c */ /* 0x000fda0008f26670 */
[----:B------:R-:W-:-:S04]  /*3de0*/  @!P1 IADD3 R6, P3, PT, R5, R8, RZ ;  /* 0x0000000805069210 */ /* 0x000fc80007f7e0ff */
[----:B-1----:R-:W-:Y:S01]  /*3df0*/  @!P1 LEA.HI.X.SX32 R15, R8, R7, 0x1, P3 ;  /* 0x00000007080f9211 */ /* 0x002fe200018f0eff */
[----:B---3--:R-:W-:Y:S01]  /*3e00*/  @!P2 FADD R0, R24, R21 ;  /* 0x000000151800a221 */ /* 0x008fe20000000000 */
[----:B--2---:R-:W-:-:S04]  /*3e10*/  @!P2 FADD R23, R14, R23 ;  /* 0x000000170e17a221 */ /* 0x004fc80000000000 */
[----:B------:R-:W-:Y:S01]  /*3e20*/  @!P2 FADD R0, R0, R23 ;  /* 0x000000170000a221 */ /* 0x000fe20000000000 */
[----:B----4-:R-:W-:Y:S08]  /*3e30*/  @!P2 F2F.F64.F32 R20, R9 ;  /* 0x000000090014a310 */ /* 0x010ff00000201800 */
[----:B0-----:R-:W0:Y:S02]  /*3e40*/  @!P2 F2F.F64.F32 R12, R0 ;  /* 0x00000000000ca310 */ /* 0x001e240000201800 */
[----:B0-----:R-:W-:-:S10]  /*3e50*/  @!P2 DFMA R12, R12, -0.25, R20 ;  /* 0xbfd000000c0ca82b */ /* 0x001fd40000000014 */
[----:B------:R-:W0:Y:S01]  /*3e60*/  @!P2 F2F.F32.F64 R12, R12 ;  /* 0x0000000c000ca310 */ /* 0x000e220000301000 */
[----:B------:R-:W-:-:S04]  /*3e70*/  @!P1 LEA R14, P3, R6, UR8, 0x2 ;  /* 0x00000008060e9c11 */ /* 0x000fc8000f8610ff */
[----:B------:R-:W-:Y:S01]  /*3e80*/  @!P1 LEA.HI.X R15, R6, UR9, R15, 0x2, P3 ;  /* 0x00000009060f9c11 */ /* 0x000fe200098f140f */
[----:B0-----:R-:W-:-:S04]  /*3e90*/  @!P2 FFMA R9, -R4, R12, R9 ;  /* 0x0000000c0409a223 */ /* 0x001fc80000000109 */
[----:B------:R-:W-:Y:S02]  /*3ea0*/  @!P2 FADD R23, |R9|, -RZ ;  /* 0x800000ff0917a221 */ /* 0x000fe40000000200 */
[----:B------:R-:W2:Y:S04]  /*3eb0*/  @!P1 LDG.E R9, desc[UR6][R16.64+0x4] ;  /* 0x0000040610099981 */ /* 0x000ea8000c1e1900 */
[----:B------:R0:W-:Y:S04]  /*3ec0*/  @!P2 STG.E desc[UR6][R16.64], R23 ;  /* 0x000000171000a986 */ /* 0x0001e8000c101906 */
[----:B------:R-:W3:Y:S04]  /*3ed0*/  @!P1 LDG.E R18, desc[UR6][R18.64+0x8] ;  /* 0x0000080612129981 */ /* 0x000ee8000c1e1900 */
[----:B------:R-:W4:Y:S04]  /*3ee0*/  @!P1 LDG.E R14, desc[UR6][R14.64+0xc] ;  /* 0x00000c060e0e9981 */ /* 0x000f28000c1e1900 */
[----:B------:R-:W4:Y:S04]  /*3ef0*/  @!P1 LDG.E R21, desc[UR6][R2.64+0xc] ;  /* 0x00000c0602159981 */ /* 0x000f28000c1e1900 */
[----:B------:R-:W3:Y:S01]  /*3f00*/  @!P1 LDG.E R25, desc[UR6][R16.64] ;  /* 0x0000000610199981 */ /* 0x000ee2000c1e1900 */
[----:B------:R-:W-:Y:S01]  /*3f10*/  ISETP.LT.OR P2, PT, R5, -0x3, !P0 ;  /* 0xfffffffd0500780c */ /* 0x000fe20004741670 */
[----:B--2---:R-:W-:Y:S01]  /*3f20*/  @!P1 F2F.F64.F32 R12, R9 ;  /* 0x00000009000c9310 */ /* 0x004fe20000201800 */
[----:B----4-:R-:W-:Y:S01]  /*3f30*/  @!P1 FADD R21, R14, R21 ;  /* 0x000000150e159221 */ /* 0x010fe20000000000 */
[----:B---3--:R-:W-:-:S04]  /*3f40*/  @!P1 FADD R0, R18, R25 ;  /* 0x0000001912009221 */ /* 0x008fc80000000000 */
[----:B------:R-:W-:-:S04]  /*3f50*/  @!P1 FADD R0, R21, R0 ;  /* 0x0000000015009221 */ /* 0x000fc80000000000 */
[----:B------:R-:W1:Y:S02]  /*3f60*/  @!P1 F2F.F64.F32 R20, R0 ;  /* 0x0000000000149310 */ /* 0x000e640000201800 */
[----:B-1----:R-:W-:Y:S01]  /*3f70*/  @!P1 DFMA R20, R20, -0.25, R12 ;  /* 0xbfd000001414982b */ /* 0x002fe2000000000c */
[----:B------:R-:W-:-:S04]  /*3f80*/  IADD3 R13, PT, PT, R5, 0x4, RZ ;  /* 0x00000004050d7810 */ /* 0x000fc80007ffe0ff */
[----:B------:R-:W-:-:S05]  /*3f90*/  ISETP.GE.OR P2, PT, R13, UR5, P2 ;  /* 0x000000050d007c0c */ /* 0x000fca0009746670 */
[----:B------:R-:W1:Y:S01]  /*3fa0*/  @!P1 F2F.F32.F64 R20, R20 ;  /* 0x0000001400149310 */ /* 0x000e620000301000 */
[C---:B------:R-:W-:Y:S01]  /*3fb0*/  IADD3 R6, P3, PT, R13.reuse, R22, RZ ;  /* 0x000000160d067210 */ /* 0x040fe20007f7e0ff */
[----:B------:R-:W-:-:S06]  /*3fc0*/  IMAD.IADD R13, R13, 0x1, R22 ;  /* 0x000000010d0d7824 */ /* 0x000fcc00078e0216 */
[----:B------:R-:W-:Y:S01]  /*3fd0*/  @!P2 IADD3 R15, P4, PT, R5, R8, RZ ;  /* 0x00000008050fa210 */ /* 0x000fe20007f9e0ff */
[----:B------:R-:W-:Y:S01]  /*3fe0*/  IMAD.X R19, RZ, RZ, RZ, P3 ;  /* 0x000000ffff137224 */ /* 0x000fe200018e06ff */
[----:B------:R-:W-:Y:S02]  /*3ff0*/  LEA R12, P3, R6, UR8, 0x2 ;  /* 0x00000008060c7c11 */ /* 0x000fe4000f8610ff */
[----:B------:R-:W-:Y:S01]  /*4000*/  @!P2 LEA.HI.X.SX32 R0, R8, R7, 0x1, P4 ;  /* 0x000000070800a211 */ /* 0x000fe200020f0eff */
[----:B-1----:R-:W-:Y:S01]  /*4010*/  @!P1 FFMA R9, -R4, R20, R9 ;  /* 0x0000001404099223 */ /* 0x002fe20000000109 */
[----:B------:R-:W-:Y:S01]  /*4020*/  @!P2 LEA R14, P4, R15, UR8, 0x2 ;  /* 0x000000080f0eac11 */ /* 0x000fe2000f8810ff */
[----:B------:R-:W-:Y:S01]  /*4030*/  IMAD.WIDE.U32 R10, R13, 0x4, R10 ;  /* 0x000000040d0a7825 */ /* 0x000fe200078e000a */
[----:B------:R-:W-:-:S03]  /*4040*/  LEA.HI.X R13, R6, UR9, R19, 0x2, P3 ;  /* 0x00000009060d7c11 */ /* 0x000fc600098f1413 */
[----:B0-----:R-:W-:Y:S01]  /*4050*/  @!P1 FADD R23, |R9|, -RZ ;  /* 0x800000ff09179221 */ /* 0x001fe20000000200 */
[----:B------:R-:W-:-:S04]  /*4060*/  @!P2 LEA.HI.X R15, R15, UR9, R0, 0x2, P4 ;  /* 0x000000090f0fac11 */ /* 0x000fc8000a0f1400 */
        /* <DEDUP_REMOVED lines=12> */
[----:B-1----:R-:W-:Y:S01]  /*4130*/  @!P2 DFMA R18, R20, -0.25, R18 ;  /* 0xbfd000001412a82b */ /* 0x002fe20000000012 */
[----:B------:R-:W-:-:S09]  /*4140*/  VIADD R6, R5, 0x5 ;  /* 0x0000000505067836 */ /* 0x000fd20000000000 */
[----:B------:R-:W1:Y:S01]  /*4150*/  @!P2 F2F.F32.F64 R18, R18 ;  /* 0x000000120012a310 */ /* 0x000e620000301000 */
[----:B------:R-:W-:Y:S01]  /*4160*/  ISETP.GE.OR P0, PT, R6, UR5, P0 ;  /* 0x0000000506007c0c */ /* 0x000fe20008706670 */
[----:B-1----:R-:W-:-:S04]  /*4170*/  @!P2 FFMA R0, -R4, R18, R9 ;  /* 0x000000120400a223 */ /* 0x002fc80000000109 */
[----:B------:R-:W-:-:S05]  /*4180*/  @!P2 FADD R15, |R0|, -RZ ;  /* 0x800000ff000fa221 */ /* 0x000fca0000000200 */
[----:B------:R0:W-:Y:S03]  /*4190*/  @!P2 STG.E desc[UR6][R10.64], R15 ;  /* 0x0000000f0a00a986 */ /* 0x0001e6000c101906 */
[----:B------:R-:W-:Y:S05]  /*41a0*/  @P0 EXIT ;  /* 0x000000000000094d */ /* 0x000fea0003800000 */
[----:B------:R-:W-:Y:S01]  /*41b0*/  IADD3 R5, P0, PT, R5, R8, RZ ;  /* 0x0000000805057210 */ /* 0x000fe20007f1e0ff */
[----:B------:R-:W2:Y:S03]  /*41c0*/  LDG.E R3, desc[UR6][R2.64+0x14] ;  /* 0x0000140602037981 */ /* 0x000ea6000c1e1900 */
[----:B------:R-:W-:Y:S01]  /*41d0*/  LEA.HI.X.SX32 R8, R8, R7, 0x1, P0 ;  /* 0x0000000708087211 */ /* 0x000fe200000f0eff */
[----:B------:R-:W3:Y:S01]  /*41e0*/  LDG.E R12, desc[UR6][R12.64+0x8] ;  /* 0x000008060c0c7981 */ /* 0x000ee2000c1e1900 */
[----:B------:R-:W-:-:S03]  /*41f0*/  LEA R14, P0, R5, UR8, 0x2 ;  /* 0x00000008050e7c11 */ /* 0x000fc6000f8010ff */
[----:B------:R-:W3:Y:S01]  /*4200*/  LDG.E R9, desc[UR6][R10.64] ;  /* 0x000000060a097981 */ /* 0x000ee2000c1e1900 */
[----:B0-----:R-:W-:-:S03]  /*4210*/  LEA.HI.X R15, R5, UR9, R8, 0x2, P0 ;  /* 0x00000009050f7c11 */ /* 0x001fc600080f1408 */
        /* <DEDUP_REMOVED lines=11> */
[----:B------:R-:W-:Y:S01]  /*42d0*/  STG.E desc[UR6][R10.64+0x4], R3 ;  /* 0x000004030a007986 */ /* 0x000fe2000c101906 */
[----:B------:R-:W-:Y:S05]  /*42e0*/  EXIT ;  /* 0x000000000000794d */ /* 0x000fea0003800000 */
.L_x_36:
[----:B------:R-:W-:-:S00]  /*42f0*/  BRA `(.L_x_36) ;  /* 0xfffffffc00fc7947 */ /* 0x000fc0000383ffff */
[----:B------:R-:W-:-:S00]  /*4300*/  NOP ;  /* 0x0000000000007918 */ /* 0x000fc00000000000 */
[----:B------:R-:W-:-:S00]  /*4310*/  NOP ;  /* 0x0000000000007918 */ /* 0x000fc00000000000 */
[----:B------:R-:W-:-:S00]  /*4320*/  NOP ;  /* 0x0000000000007918 */ /* 0x000fc00000000000 */
[----:B------:R-:W-:-:S00]  /*4330*/  NOP ;  /* 0x0000000000007918 */ /* 0x000fc00000000000 */
[----:B------:R-:W-:-:S00]  /*4340*/  NOP ;  /* 0x0000000000007918 */ /* 0x000fc00000000000 */
[----:B------:R-:W-:-:S00]  /*4350*/  NOP ;  /* 0x0000000000007918 */ /* 0x000fc00000000000 */
[----:B------:R-:W-:-:S00]  /*4360*/  NOP ;  /* 0x0000000000007918 */ /* 0x000fc00000000000 */
[----:B------:R-:W-:-:S00]  /*4370*/  NOP ;  /* 0x0000000000007918 */ /* 0x000fc00000000000 */
.L_x_37:


//--------------------- .nv.shared.reserved.0     --------------------------
	.section	.nv.shared.reserved.0,"aw",@nobits
	.weak		__nv_reservedSMEM_offset_0_alias
	.size		__nv_reservedSMEM_offset_0_alias, 0, 64
	.other		__nv_reservedSMEM_offset_0_alias,@"STO_CUDA_RESERVED_SHARED STV_DEFAULT"
__nv_reservedSMEM_offset_0_alias:
	.zero		0
	.zero		64


//--------------------- .nv.constant0._Z19kernel_SOR_internalPfiii --------------------------
	.section	.nv.constant0._Z19kernel_SOR_internalPfiii,"a",@progbits
	.sectionflags	@""
	.align	4
.nv.constant0._Z19kernel_SOR_internalPfiii:
	.zero		916


//--------------------- SYMBOLS --------------------------

	.type		.nv.reservedSmem.offset0,@object
	.size		.nv.reservedSmem.offset0,0x4
